def attn_fwd(
    Q,
    K,
    V,
    Out,
    Lse,
    sm_scale,
    stride_qz,
    stride_qh,
    stride_qm,
    stride_qk,
    stride_kz,
    stride_kh,
    stride_kn,
    stride_kk,
    stride_vz,
    stride_vh,
    stride_vn,
    stride_vk,
    stride_oz,
    stride_oh,
    stride_om,
    stride_ok,
    seqlen_q,
    seqlen_k,
    BLOCK_M: tl.constexpr,
    BLOCK_N: tl.constexpr,
    HEAD_DIM: tl.constexpr,
    CAUSAL: tl.constexpr,
):
    start_m = tl.program_id(0)
    off_hz = tl.program_id(1)
    q_off = off_hz * stride_qh
    k_off = off_hz * stride_kh
    v_off = off_hz * stride_vh
    offs_m = start_m * BLOCK_M + tl.arange(0, BLOCK_M)
    offs_d = tl.arange(0, HEAD_DIM)
    offs_n = tl.arange(0, BLOCK_N)
    q_ptrs = Q + q_off + offs_m[:, None] * stride_qm + offs_d[None, :] * stride_qk
    k_ptrs = K + k_off + offs_d[:, None] * stride_kk + offs_n[None, :] * stride_kn
    v_ptrs = V + v_off + offs_n[:, None] * stride_vn + offs_d[None, :] * stride_vk
    m_i = tl.full([BLOCK_M], float("-inf"), dtype=tl.float32)
    l_i = tl.zeros([BLOCK_M], dtype=tl.float32) + 1.0
    acc = tl.zeros([BLOCK_M, HEAD_DIM], dtype=tl.float32)
    q = tl.load(q_ptrs)
    acc, l_i, m_i = _attn_fwd_inner(
        acc,
        l_i,
        m_i,
        q,
        k_ptrs,
        v_ptrs,
        sm_scale,
        stride_kn,
        stride_vn,
        start_m,
        seqlen_k,
        BLOCK_M,
        BLOCK_N,
        HEAD_DIM,
        CAUSAL,
    )
    acc = acc / l_i[:, None]
    lse = m_i + tl.math.log2(l_i) / 1.4426950408889634
    o_ptrs = (
        Out
        + off_hz * stride_oh
        + offs_m[:, None] * stride_om
        + offs_d[None, :] * stride_ok
    )
    tl.store(o_ptrs, acc.to(Out.dtype.element_ty))
    tl.store(Lse + off_hz * seqlen_q + offs_m, lse)

# config = {"BLOCK_M": 32, "BLOCK_N": 16, "HEAD_DIM": 128, "arch": "sm_80", "causal": false, "dtype": "bf16", "num_stages": 2, "num_warps": 4}
# arch = sm_80


// ===== COMPILED SASS (sm_80) =====

	.target	sm_80

	.elftype	@"ET_EXEC"


//--------------------- .note.nv.tkinfo           --------------------------
	.section	.note.nv.tkinfo,"",@"SHT_NOTE"
	.sectionflags	@"SHF_NOTE_NV_TKINFO"
	.tkinfo
        /*0018*/ 	.word	0x00000002
        /*0030*/ 	.string	""
        /*0030*/ 	.string	"ptxas"
        /*0030*/ 	.string	"Cuda compilation tools, release 13.0, V13.0.88"
        /*0030*/ 	.string	"Build cuda_13.0.r13.0/compiler.36424714_0"
        /*0030*/ 	.string	"-v  -suppress-debug-info  -lineinfo  -arch sm_80 "



//--------------------- .note.nv.cuinfo           --------------------------
	.section	.note.nv.cuinfo,"",@"SHT_NOTE"
	.sectionflags	@"SHF_NOTE_NV_CUINFO"
        /*0018*/ 	.short	0x0002
        /*001a*/ 	.short	0x0050
        /*001c*/ 	.short	0x0082
	.zero		2


//--------------------- .nv.info                  --------------------------
	.section	.nv.info,"",@"SHT_CUDA_INFO"
	.align	4


	//----- nvinfo : EIATTR_REGCOUNT
	.align		4
        /*0000*/ 	.byte	0x04, 0x2f
        /*0002*/ 	.short	(.L_2 - .L_1)
	.align		4
.L_1:
        /*0004*/ 	.word	index@(attn_fwd)
        /*0008*/ 	.word	0x000000a8


	//----- nvinfo : EIATTR_FRAME_SIZE
	.align		4
.L_2:
        /*000c*/ 	.byte	0x04, 0x11
        /*000e*/ 	.short	(.L_4 - .L_3)
	.align		4
.L_3:
        /*0010*/ 	.word	index@(attn_fwd)
        /*0014*/ 	.word	0x00000000


	//----- nvinfo : EIATTR_MIN_STACK_SIZE
	.align		4
.L_4:
        /*0018*/ 	.byte	0x04, 0x12
        /*001a*/ 	.short	(.L_6 - .L_5)
	.align		4
.L_5:
        /*001c*/ 	.word	index@(attn_fwd)
        /*0020*/ 	.word	0x00000000
.L_6:


//--------------------- .nv.info.attn_fwd         --------------------------
	.section	.nv.info.attn_fwd,"",@"SHT_CUDA_INFO"
	.sectionflags	@""
	.align	4


	//----- nvinfo : EIATTR_CUDA_API_VERSION
	.align		4
        /*0000*/ 	.byte	0x04, 0x37
        /*0002*/ 	.short	(.L_8 - .L_7)
.L_7:
        /*0004*/ 	.word	0x00000082


	//----- nvinfo : EIATTR_SW2861232_WAR
	.align		4
.L_8:
        /*0008*/ 	.byte	0x01, 0x35
	.zero		2


	//----- nvinfo : EIATTR_PARAM_CBANK
	.align		4
        /*000c*/ 	.byte	0x04, 0x0a
        /*000e*/ 	.short	(.L_10 - .L_9)
	.align		4
.L_9:
        /*0010*/ 	.word	index@(.nv.constant0.attn_fwd)
        /*0014*/ 	.short	0x0160
        /*0016*/ 	.short	0x0088


	//----- nvinfo : EIATTR_CBANK_PARAM_SIZE
	.align		4
.L_10:
        /*0018*/ 	.byte	0x03, 0x19
        /*001a*/ 	.short	0x0088


	//----- nvinfo : EIATTR_KPARAM_INFO
	.align		4
        /*001c*/ 	.byte	0x04, 0x17
        /*001e*/ 	.short	(.L_12 - .L_11)
.L_11:
        /*0020*/ 	.word	0x00000000
        /*0024*/ 	.short	0x0019
        /*0026*/ 	.short	0x0080
        /*0028*/ 	.byte	0x00, 0xf4, 0x21, 0x00


	//----- nvinfo : EIATTR_KPARAM_INFO
	.align		4
.L_12:
        /*002c*/ 	.byte	0x04, 0x17
        /*002e*/ 	.short	(.L_14 - .L_13)
.L_13:
        /*0030*/ 	.word	0x00000000
        /*0034*/ 	.short	0x0018
        /*0036*/ 	.short	0x0078
        /*0038*/ 	.byte	0x00, 0xf4, 0x21, 0x00


	//----- nvinfo : EIATTR_KPARAM_INFO
	.align		4
.L_14:
        /*003c*/ 	.byte	0x04, 0x17
        /*003e*/ 	.short	(.L_16 - .L_15)
.L_15:
        /*0040*/ 	.word	0x00000000
        /*0044*/ 	.short	0x0017
        /*0046*/ 	.short	0x0070
        /*0048*/ 	.byte	0x00, 0xf0, 0x11, 0x00


	//----- nvinfo : EIATTR_KPARAM_INFO
	.align		4
.L_16:
        /*004c*/ 	.byte	0x04, 0x17
        /*004e*/ 	.short	(.L_18 - .L_17)
.L_17:
        /*0050*/ 	.word	0x00000000
        /*0054*/ 	.short	0x0016
        /*0056*/ 	.short	0x006c
        /*0058*/ 	.byte	0x00, 0xf0, 0x11, 0x00


	//----- nvinfo : EIATTR_KPARAM_INFO
	.align		4
.L_18:
        /*005c*/ 	.byte	0x04, 0x17
        /*005e*/ 	.short	(.L_20 - .L_19)
.L_19:
        /*0060*/ 	.word	0x00000000
        /*0064*/ 	.short	0x0015
        /*0066*/ 	.short	0x0068
        /*0068*/ 	.byte	0x00, 0xf0, 0x11, 0x00


	//----- nvinfo : EIATTR_KPARAM_INFO
	.align		4
.L_20:
        /*006c*/ 	.byte	0x04, 0x17
        /*006e*/ 	.short	(.L_22 - .L_21)
.L_21:
        /*0070*/ 	.word	0x00000000
        /*0074*/ 	.short	0x0014
        /*0076*/ 	.short	0x0064
        /*0078*/ 	.byte	0x00, 0xf0, 0x11, 0x00


	//----- nvinfo : EIATTR_KPARAM_INFO
	.align		4
.L_22:
        /*007c*/ 	.byte	0x04, 0x17
        /*007e*/ 	.short	(.L_24 - .L_23)
.L_23:
        /*0080*/ 	.word	0x00000000
        /*0084*/ 	.short	0x0013
        /*0086*/ 	.short	0x0060
        /*0088*/ 	.byte	0x00, 0xf0, 0x11, 0x00


	//----- nvinfo : EIATTR_KPARAM_INFO
	.align		4
.L_24:
        /*008c*/ 	.byte	0x04, 0x17
        /*008e*/ 	.short	(.L_26 - .L_25)
.L_25:
        /*0090*/ 	.word	0x00000000
        /*0094*/ 	.short	0x0012
        /*0096*/ 	.short	0x005c
        /*0098*/ 	.byte	0x00, 0xf0, 0x11, 0x00


	//----- nvinfo : EIATTR_KPARAM_INFO
	.align		4
.L_26:
        /*009c*/ 	.byte	0x04, 0x17
        /*009e*/ 	.short	(.L_28 - .L_27)
.L_27:
        /*00a0*/ 	.word	0x00000000
        /*00a4*/ 	.short	0x0011
        /*00a6*/ 	.short	0x0058
        /*00a8*/ 	.byte	0x00, 0xf0, 0x11, 0x00


	//----- nvinfo : EIATTR_KPARAM_INFO
	.align		4
.L_28:
        /*00ac*/ 	.byte	0x04, 0x17
        /*00ae*/ 	.short	(.L_30 - .L_29)
.L_29:
        /*00b0*/ 	.word	0x00000000
        /*00b4*/ 	.short	0x0010
        /*00b6*/ 	.short	0x0054
        /*00b8*/ 	.byte	0x00, 0xf0, 0x11, 0x00


	//----- nvinfo : EIATTR_KPARAM_INFO
	.align		4
.L_30:
        /*00bc*/ 	.byte	0x04, 0x17
        /*00be*/ 	.short	(.L_32 - .L_31)
.L_31:
        /*00c0*/ 	.word	0x00000000
        /*00c4*/ 	.short	0x000f
        /*00c6*/ 	.short	0x0050
        /*00c8*/ 	.byte	0x00, 0xf0, 0x11, 0x00


	//----- nvinfo : EIATTR_KPARAM_INFO
	.align		4
.L_32:
        /*00cc*/ 	.byte	0x04, 0x17
        /*00ce*/ 	.short	(.L_34 - .L_33)
.L_33:
        /*00d0*/ 	.word	0x00000000
        /*00d4*/ 	.short	0x000e
        /*00d6*/ 	.short	0x004c
        /*00d8*/ 	.byte	0x00, 0xf0, 0x11, 0x00


	//----- nvinfo : EIATTR_KPARAM_INFO
	.align		4
.L_34:
        /*00dc*/ 	.byte	0x04, 0x17
        /*00de*/ 	.short	(.L_36 - .L_35)
.L_35:
        /*00e0*/ 	.word	0x00000000
        /*00e4*/ 	.short	0x000d
        /*00e6*/ 	.short	0x0048
        /*00e8*/ 	.byte	0x00, 0xf0, 0x11, 0x00


	//----- nvinfo : EIATTR_KPARAM_INFO
	.align		4
.L_36:
        /*00ec*/ 	.byte	0x04, 0x17
        /*00ee*/ 	.short	(.L_38 - .L_37)
.L_37:
        /*00f0*/ 	.word	0x00000000
        /*00f4*/ 	.short	0x000c
        /*00f6*/ 	.short	0x0044
        /*00f8*/ 	.byte	0x00, 0xf0, 0x11, 0x00


	//----- nvinfo : EIATTR_KPARAM_INFO
	.align		4
.L_38:
        /*00fc*/ 	.byte	0x04, 0x17
        /*00fe*/ 	.short	(.L_40 - .L_39)
.L_39:
        /*0100*/ 	.word	0x00000000
        /*0104*/ 	.short	0x000b
        /*0106*/ 	.short	0x0040
        /*0108*/ 	.byte	0x00, 0xf0, 0x11, 0x00


	//----- nvinfo : EIATTR_KPARAM_INFO
	.align		4
.L_40:
        /*010c*/ 	.byte	0x04, 0x17
        /*010e*/ 	.short	(.L_42 - .L_41)
.L_41:
        /*0110*/ 	.word	0x00000000
        /*0114*/ 	.short	0x000a
        /*0116*/ 	.short	0x003c
        /*0118*/ 	.byte	0x00, 0xf0, 0x11, 0x00


	//----- nvinfo : EIATTR_KPARAM_INFO
	.align		4
.L_42:
        /*011c*/ 	.byte	0x04, 0x17
        /*011e*/ 	.short	(.L_44 - .L_43)
.L_43:
        /*0120*/ 	.word	0x00000000
        /*0124*/ 	.short	0x0009
        /*0126*/ 	.short	0x0038
        /*0128*/ 	.byte	0x00, 0xf0, 0x11, 0x00


	//----- nvinfo : EIATTR_KPARAM_INFO
	.align		4
.L_44:
        /*012c*/ 	.byte	0x04, 0x17
        /*012e*/ 	.short	(.L_46 - .L_45)
.L_45:
        /*0130*/ 	.word	0x00000000
        /*0134*/ 	.short	0x0008
        /*0136*/ 	.short	0x0034
        /*0138*/ 	.byte	0x00, 0xf0, 0x11, 0x00


	//----- nvinfo : EIATTR_KPARAM_INFO
	.align		4
.L_46:
        /*013c*/ 	.byte	0x04, 0x17
        /*013e*/ 	.short	(.L_48 - .L_47)
.L_47:
        /*0140*/ 	.word	0x00000000
        /*0144*/ 	.short	0x0007
        /*0146*/ 	.short	0x0030
        /*0148*/ 	.byte	0x00, 0xf0, 0x11, 0x00


	//----- nvinfo : EIATTR_KPARAM_INFO
	.align		4
.L_48:
        /*014c*/ 	.byte	0x04, 0x17
        /*014e*/ 	.short	(.L_50 - .L_49)
.L_49:
        /*0150*/ 	.word	0x00000000
        /*0154*/ 	.short	0x0006
        /*0156*/ 	.short	0x002c
        /*0158*/ 	.byte	0x00, 0xf0, 0x11, 0x00


	//----- nvinfo : EIATTR_KPARAM_INFO
	.align		4
.L_50:
        /*015c*/ 	.byte	0x04, 0x17
        /*015e*/ 	.short	(.L_52 - .L_51)
.L_51:
        /*0160*/ 	.word	0x00000000
        /*0164*/ 	.short	0x0005
        /*0166*/ 	.short	0x0028
        /*0168*/ 	.byte	0x00, 0xf0, 0x11, 0x00


	//----- nvinfo : EIATTR_KPARAM_INFO
	.align		4
.L_52:
        /*016c*/ 	.byte	0x04, 0x17
        /*016e*/ 	.short	(.L_54 - .L_53)
.L_53:
        /*0170*/ 	.word	0x00000000
        /*0174*/ 	.short	0x0004
        /*0176*/ 	.short	0x0020
        /*0178*/ 	.byte	0x00, 0xf4, 0x21, 0x00


	//----- nvinfo : EIATTR_KPARAM_INFO
	.align		4
.L_54:
        /*017c*/ 	.byte	0x04, 0x17
        /*017e*/ 	.short	(.L_56 - .L_55)
.L_55:
        /*0180*/ 	.word	0x00000000
        /*0184*/ 	.short	0x0003
        /*0186*/ 	.short	0x0018
        /*0188*/ 	.byte	0x00, 0xf4, 0x21, 0x00


	//----- nvinfo : EIATTR_KPARAM_INFO
	.align		4
.L_56:
        /*018c*/ 	.byte	0x04, 0x17
        /*018e*/ 	.short	(.L_58 - .L_57)
.L_57:
        /*0190*/ 	.word	0x00000000
        /*0194*/ 	.short	0x0002
        /*0196*/ 	.short	0x0010
        /*0198*/ 	.byte	0x00, 0xf4, 0x21, 0x00


	//----- nvinfo : EIATTR_KPARAM_INFO
	.align		4
.L_58:
        /*019c*/ 	.byte	0x04, 0x17
        /*019e*/ 	.short	(.L_60 - .L_59)
.L_59:
        /*01a0*/ 	.word	0x00000000
        /*01a4*/ 	.short	0x0001
        /*01a6*/ 	.short	0x0008
        /*01a8*/ 	.byte	0x00, 0xf4, 0x21, 0x00


	//----- nvinfo : EIATTR_KPARAM_INFO
	.align		4
.L_60:
        /*01ac*/ 	.byte	0x04, 0x17
        /*01ae*/ 	.short	(.L_62 - .L_61)
.L_61:
        /*01b0*/ 	.word	0x00000000
        /*01b4*/ 	.short	0x0000
        /*01b6*/ 	.short	0x0000
        /*01b8*/ 	.byte	0x00, 0xf4, 0x21, 0x00


	//----- nvinfo : EIATTR_MAXREG_COUNT
	.align		4
.L_62:
        /*01bc*/ 	.byte	0x03, 0x1b
        /*01be*/ 	.short	0x00ff


	//----- nvinfo : EIATTR_NUM_BARRIERS
	.align		4
        /*01c0*/ 	.byte	0x02, 0x4c
        /*01c2*/ 	.byte	0x01
	.zero		1


	//----- nvinfo : EIATTR_MERCURY_ISA_VERSION
	.align		4
        /*01c4*/ 	.byte	0x03, 0x5f
        /*01c6*/ 	.short	0x0000


	//----- nvinfo : EIATTR_COOP_GROUP_MASK_REGIDS
	.align		4
        /*01c8*/ 	.byte	0x04, 0x29
        /*01ca*/ 	.short	(.L_64 - .L_63)


	//   ....[0]....
.L_63:
        /*01cc*/ 	.word	0xffffffff


	//   ....[1]....
        /*01d0*/ 	.word	0xffffffff


	//   ....[2]....
        /*01d4*/ 	.word	0xffffffff


	//   ....[3]....
        /*01d8*/ 	.word	0xffffffff


	//   ....[4]....
        /*01dc*/ 	.word	0xffffffff


	//   ....[5]....
        /*01e0*/ 	.word	0xffffffff


	//   ....[6]....
        /*01e4*/ 	.word	0xffffffff


	//   ....[7]....
        /*01e8*/ 	.word	0xffffffff


	//   ....[8]....
        /*01ec*/ 	.word	0xffffffff


	//   ....[9]....
        /*01f0*/ 	.word	0xffffffff


	//   ....[10]....
        /*01f4*/ 	.word	0xffffffff


	//   ....[11]....
        /*01f8*/ 	.word	0xffffffff


	//   ....[12]....
        /*01fc*/ 	.word	0xffffffff


	//   ....[13]....
        /*0200*/ 	.word	0xffffffff


	//   ....[14]....
        /*0204*/ 	.word	0xffffffff


	//   ....[15]....
        /*0208*/ 	.word	0xffffffff


	//   ....[16]....
        /*020c*/ 	.word	0xffffffff


	//   ....[17]....
        /*0210*/ 	.word	0xffffffff


	//----- nvinfo : EIATTR_COOP_GROUP_INSTR_OFFSETS
	.align		4
.L_64:
        /*0214*/ 	.byte	0x04, 0x28
        /*0216*/ 	.short	(.L_66 - .L_65)


	//   ....[0]....
.L_65:
        /*0218*/ 	.word	0x00002030


	//   ....[1]....
        /*021c*/ 	.word	0x00002040


	//   ....[2]....
        /*0220*/ 	.word	0x00002050


	//   ....[3]....
        /*0224*/ 	.word	0x00002060


	//   ....[4]....
        /*0228*/ 	.word	0x000020b0


	//   ....[5]....
        /*022c*/ 	.word	0x000020c0


	//   ....[6]....
        /*0230*/ 	.word	0x000020d0


	//   ....[7]....
        /*0234*/ 	.word	0x000020e0


	//   ....[8]....
        /*0238*/ 	.word	0x00002190


	//   ....[9]....
        /*023c*/ 	.word	0x00002400


	//   ....[10]....
        /*0240*/ 	.word	0x00002410


	//   ....[11]....
        /*0244*/ 	.word	0x00002430


	//   ....[12]....
        /*0248*/ 	.word	0x00002440


	//   ....[13]....
        /*024c*/ 	.word	0x00002470


	//   ....[14]....
        /*0250*/ 	.word	0x000024b0


	//   ....[15]....
        /*0254*/ 	.word	0x000024c0


	//   ....[16]....
        /*0258*/ 	.word	0x000024d0


	//   ....[17]....
        /*025c*/ 	.word	0x00002580


	//----- nvinfo : EIATTR_EXIT_INSTR_OFFSETS
	.align		4
.L_66:
        /*0260*/ 	.byte	0x04, 0x1c
        /*0262*/ 	.short	(.L_68 - .L_67)


	//   ....[0]....
.L_67:
        /*0264*/ 	.word	0x00004b30


	//   ....[1]....
        /*0268*/ 	.word	0x00004bd0


	//----- nvinfo : EIATTR_REQNTID
	.align		4
.L_68:
        /*026c*/ 	.byte	0x04, 0x10
        /*026e*/ 	.short	(.L_70 - .L_69)
.L_69:
        /*0270*/ 	.word	0x00000080
        /*0274*/ 	.word	0x00000001
        /*0278*/ 	.word	0x00000001
.L_70:


//--------------------- .nv.callgraph             --------------------------
	.section	.nv.callgraph,"",@"SHT_CUDA_CALLGRAPH"
	.align	4
	.sectionentsize	8
	.align		4
        /*0000*/ 	.word	0x00000000
	.align		4
        /*0004*/ 	.word	0xffffffff
	.align		4
        /*0008*/ 	.word	0x00000000
	.align		4
        /*000c*/ 	.word	0xfffffffe
	.align		4
        /*0010*/ 	.word	0x00000000
	.align		4
        /*0014*/ 	.word	0xfffffffd
	.align		4
        /*0018*/ 	.word	0x00000000
	.align		4
        /*001c*/ 	.word	0xfffffffc


//--------------------- .nv.rel.action            --------------------------
	.section	.nv.rel.action,"",@"SHT_CUDA_RELOCINFO"
	.align	8
	.sectionentsize	8
        /*0000*/ 	.byte	0x73, 0x00, 0x00, 0x00, 0x00, 0x00, 0x00, 0x00, 0x00, 0x00, 0x00, 0x11, 0x25, 0x00, 0x05, 0x36


//--------------------- .nv.constant4             --------------------------
	.section	.nv.constant4,"a",@progbits
	.align	8
	.align		8
.nv.constant4:
        /*0000*/ 	.dword	_$_str


//--------------------- .nv.constant0.attn_fwd    --------------------------
	.section	.nv.constant0.attn_fwd,"a",@progbits
	.sectionflags	@""
	.align	4
.nv.constant0.attn_fwd:
	.zero		488


//--------------------- .text.attn_fwd            --------------------------
	.section	.text.attn_fwd,"ax",@progbits
	.sectioninfo	@"SHI_REGISTERS=168"
	.align	128
        .global         attn_fwd
        .type           attn_fwd,@function
        .size           attn_fwd,(.L_x_3 - attn_fwd)
        .other          attn_fwd,@"STO_CUDA_ENTRY STV_DEFAULT"
attn_fwd:
.text.attn_fwd:
[----:B------:R-:W-:Y:S02]  /*0000*/  IMAD.MOV.U32 R1, RZ, RZ, c[0x0][0x28] ;  /* 0x00000a00ff017624 */ /* 0x000fe400078e00ff */
[----:B------:R-:W0:Y:S01]  /*0010*/  S2R R0, SR_TID.X ;  /* 0x0000000000007919 */ /* 0x000e220000002100 */
[----:B------:R-:W-:Y:S01]  /*0020*/  MOV R50, c[0x0][0x198] ;  /* 0x0000660000327a02 */ /* 0x000fe20000000f00 */
[----:B------:R-:W-:Y:S02]  /*0030*/  ULDC.64 UR4, c[0x0][0x118] ;  /* 0x0000460000047ab9 */ /* 0x000fe40000000a00 */
[----:B------:R-:W1:Y:S04]  /*0040*/  S2R R3, SR_CTAID.X ;  /* 0x0000000000037919 */ /* 0x000e680000002500 */
[----:B------:R-:W2:Y:S01]  /*0050*/  S2R R2, SR_CTAID.Y ;  /* 0x0000000000027919 */ /* 0x000ea20000002600 */
[----:B0-----:R-:W-:Y:S02]  /*0060*/  LOP3.LUT R86, R0, 0x1f, RZ, 0xc0, !PT ;  /* 0x0000001f00567812 */ /* 0x001fe400078ec0ff */
[----:B------:R-:W-:-:S03]  /*0070*/  SHF.R.U32.HI R4, RZ, 0x5, R0 ;  /* 0x00000005ff047819 */ /* 0x000fc60000011600 */
[----:B-1----:R-:W-:Y:S01]  /*0080*/  IMAD R86, R3, 0x20, R86 ;  /* 0x0000002003567824 */ /* 0x002fe200078e0256 */
[----:B------:R-:W-:Y:S01]  /*0090*/  SGXT.U32 R4, R4, 0x2 ;  /* 0x000000020404781a */ /* 0x000fe20000000000 */
[----:B--2---:R-:W-:Y:S02]  /*00a0*/  IMAD R3, R2, c[0x0][0x190], RZ ;  /* 0x0000640002037a24 */ /* 0x004fe400078e02ff */
[----:B------:R-:W-:Y:S02]  /*00b0*/  IMAD R6, R86, c[0x0][0x194], RZ ;  /* 0x0000650056067a24 */ /* 0x000fe400078e02ff */
[----:B------:R-:W-:Y:S02]  /*00c0*/  IMAD.SHL.U32 R5, R3, 0x2, RZ ;  /* 0x0000000203057824 */ /* 0x000fe400078e00ff */
[----:B------:R-:W-:Y:S02]  /*00d0*/  IMAD.SHL.U32 R8, R6, 0x2, RZ ;  /* 0x0000000206087824 */ /* 0x000fe400078e00ff */
[----:B------:R-:W-:-:S02]  /*00e0*/  IMAD R7, R4, c[0x0][0x198], RZ ;  /* 0x0000660004077a24 */ /* 0x000fc400078e02ff */
[----:B------:R-:W-:Y:S01]  /*00f0*/  IMAD.HI R3, R3, 0x2, RZ ;  /* 0x0000000203037827 */ /* 0x000fe200078e02ff */
[----:B------:R-:W-:Y:S02]  /*0100*/  IADD3 R46, P0, P1, R8, c[0x0][0x160], R5 ;  /* 0x00005800082e7a10 */ /* 0x000fe4000791e005 */
[----:B------:R-:W-:Y:S01]  /*0110*/  LEA R9, R50, R7, 0x2 ;  /* 0x0000000732097211 */ /* 0x000fe200078e10ff */
[----:B------:R-:W-:-:S04]  /*0120*/  IMAD.HI R6, R6, 0x2, RZ ;  /* 0x0000000206067827 */ /* 0x000fc800078e02ff */
[----:B------:R-:W-:Y:S01]  /*0130*/  IMAD R5, R50, 0x4, R9 ;  /* 0x0000000432057824 */ /* 0x000fe200078e0209 */
[----:B------:R-:W-:Y:S02]  /*0140*/  IADD3.X R48, R6, c[0x0][0x164], R3, P0, P1 ;  /* 0x0000590006307a10 */ /* 0x000fe400007e2403 */
[-C--:B------:R-:W-:Y:S01]  /*0150*/  LEA R6, P0, R7, R46.reuse, 0x1 ;  /* 0x0000002e07067211 */ /* 0x080fe200078008ff */
[----:B------:R-:W-:Y:S01]  /*0160*/  IMAD R3, R50, 0x4, R5 ;  /* 0x0000000432037824 */ /* 0x000fe200078e0205 */
[----:B------:R-:W-:Y:S02]  /*0170*/  LEA R10, P1, R5, R46, 0x1 ;  /* 0x0000002e050a7211 */ /* 0x000fe400078208ff */
[----:B------:R-:W-:Y:S02]  /*0180*/  LEA.HI.X.SX32 R7, R7, R48, 0x1, P0 ;  /* 0x0000003007077211 */ /* 0x000fe400000f0eff */
[----:B------:R-:W-:Y:S02]  /*0190*/  LEA R8, P0, R9, R46, 0x1 ;  /* 0x0000002e09087211 */ /* 0x000fe400078008ff */
[-C--:B------:R-:W-:Y:S01]  /*01a0*/  LEA.HI.X.SX32 R11, R5, R48.reuse, 0x1, P1 ;  /* 0x00000030050b7211 */ /* 0x080fe200008f0eff */
[----:B------:R0:W2:Y:S01]  /*01b0*/  LDG.E.U16 R25, [R6.64] ;  /* 0x0000000406197981 */ /* 0x0000a2000c1e1500 */
[----:B------:R-:W-:-:S02]  /*01c0*/  LEA.HI.X.SX32 R9, R9, R48, 0x1, P0 ;  /* 0x0000003009097211 */ /* 0x000fc400000f0eff */
[C---:B------:R-:W-:Y:S01]  /*01d0*/  LEA R12, P0, R3.reuse, R46, 0x1 ;  /* 0x0000002e030c7211 */ /* 0x040fe200078008ff */
[----:B------:R1:W3:Y:S01]  /*01e0*/  LDG.E.U16 R27, [R10.64] ;  /* 0x000000040a1b7981 */ /* 0x0002e2000c1e1500 */
[C---:B------:R-:W-:Y:S02]  /*01f0*/  LEA R5, R50.reuse, R3, 0x2 ;  /* 0x0000000332057211 */ /* 0x040fe400078e10ff */
[----:B------:R-:W-:Y:S01]  /*0200*/  LEA.HI.X.SX32 R13, R3, R48, 0x1, P0 ;  /* 0x00000030030d7211 */ /* 0x000fe200000f0eff */
[----:B------:R4:W5:Y:S01]  /*0210*/  LDG.E.U16 R24, [R8.64] ;  /* 0x0000000408187981 */ /* 0x000962000c1e1500 */
[C---:B------:R-:W-:Y:S01]  /*0220*/  LEA R14, P0, R5.reuse, R46, 0x1 ;  /* 0x0000002e050e7211 */ /* 0x040fe200078008ff */
[C---:B------:R-:W-:Y:S02]  /*0230*/  IMAD R3, R50.reuse, 0x4, R5 ;  /* 0x0000000432037824 */ /* 0x040fe400078e0205 */
[----:B------:R1:W5:Y:S01]  /*0240*/  LDG.E.U16 R26, [R12.64] ;  /* 0x000000040c1a7981 */ /* 0x000362000c1e1500 */
[----:B------:R-:W-:Y:S01]  /*0250*/  LEA.HI.X.SX32 R15, R5, R48, 0x1, P0 ;  /* 0x00000030050f7211 */ /* 0x000fe200000f0eff */
[----:B------:R-:W-:Y:S01]  /*0260*/  IMAD R5, R50, 0x4, R3 ;  /* 0x0000000432057824 */ /* 0x000fe200078e0203 */
[----:B0-----:R-:W-:-:S03]  /*0270*/  LEA R6, P0, R3, R46, 0x1 ;  /* 0x0000002e03067211 */ /* 0x001fc600078008ff */
[----:B------:R0:W5:Y:S01]  /*0280*/  LDG.E.U16 R29, [R14.64] ;  /* 0x000000040e1d7981 */ /* 0x000162000c1e1500 */
[C---:B------:R-:W-:Y:S02]  /*0290*/  LEA R18, R50.reuse, R5, 0x2 ;  /* 0x0000000532127211 */ /* 0x040fe400078e10ff */
[----:B------:R-:W-:Y:S02]  /*02a0*/  LEA.HI.X.SX32 R7, R3, R48, 0x1, P0 ;  /* 0x0000003003077211 */ /* 0x000fe400000f0eff */
[CC--:B------:R-:W-:Y:S01]  /*02b0*/  LEA R16, P1, R5.reuse, R46.reuse, 0x1 ;  /* 0x0000002e05107211 */ /* 0x0c0fe200078208ff */
[----:B------:R-:W-:Y:S01]  /*02c0*/  IMAD R3, R50, 0x4, R18 ;  /* 0x0000000432037824 */ /* 0x000fe200078e0212 */
[----:B-1----:R-:W-:Y:S01]  /*02d0*/  LEA R10, P0, R18, R46, 0x1 ;  /* 0x0000002e120a7211 */ /* 0x002fe200078008ff */
[----:B------:R1:W5:Y:S01]  /*02e0*/  LDG.E.U16 R28, [R6.64] ;  /* 0x00000004061c7981 */ /* 0x000362000c1e1500 */
[-C--:B------:R-:W-:Y:S01]  /*02f0*/  LEA.HI.X.SX32 R17, R5, R48.reuse, 0x1, P1 ;  /* 0x0000003005117211 */ /* 0x080fe200008f0eff */
[----:B------:R-:W-:Y:S01]  /*0300*/  IMAD R5, R50, 0x4, R3 ;  /* 0x0000000432057824 */ /* 0x000fe200078e0203 */
[----:B------:R-:W-:-:S02]  /*0310*/  LEA.HI.X.SX32 R11, R18, R48, 0x1, P0 ;  /* 0x00000030120b7211 */ /* 0x000fc400000f0eff */
[C---:B----4-:R-:W-:Y:S01]  /*0320*/  LEA R8, P0, R3.reuse, R46, 0x1 ;  /* 0x0000002e03087211 */ /* 0x050fe200078008ff */
[----:B------:R4:W5:Y:S03]  /*0330*/  LDG.E.U16 R31, [R16.64] ;  /* 0x00000004101f7981 */ /* 0x000966000c1e1500 */
[----:B------:R-:W-:Y:S01]  /*0340*/  LEA.HI.X.SX32 R9, R3, R48, 0x1, P0 ;  /* 0x0000003003097211 */ /* 0x000fe200000f0eff */
[----:B------:R1:W5:Y:S01]  /*0350*/  LDG.E.U16 R30, [R10.64] ;  /* 0x000000040a1e7981 */ /* 0x000362000c1e1500 */
[C---:B------:R-:W-:Y:S02]  /*0360*/  LEA R3, R50.reuse, R5, 0x2 ;  /* 0x0000000532037211 */ /* 0x040fe400078e10ff */
[-C--:B------:R-:W-:Y:S01]  /*0370*/  LEA R12, P0, R5, R46.reuse, 0x1 ;  /* 0x0000002e050c7211 */ /* 0x080fe200078008ff */
[----:B------:R4:W5:Y:S01]  /*0380*/  LDG.E.U16 R33, [R8.64] ;  /* 0x0000000408217981 */ /* 0x000962000c1e1500 */
[----:B0-----:R-:W-:Y:S01]  /*0390*/  LEA R14, P1, R3, R46, 0x1 ;  /* 0x0000002e030e7211 */ /* 0x001fe200078208ff */
[----:B------:R-:W-:Y:S01]  /*03a0*/  IMAD R18, R50, 0x4, R3 ;  /* 0x0000000432127824 */ /* 0x000fe200078e0203 */
[----:B------:R-:W-:-:S02]  /*03b0*/  LEA.HI.X.SX32 R13, R5, R48, 0x1, P0 ;  /* 0x00000030050d7211 */ /* 0x000fc400000f0eff */
[----:B------:R-:W-:Y:S01]  /*03c0*/  LEA.HI.X.SX32 R15, R3, R48, 0x1, P1 ;  /* 0x00000030030f7211 */ /* 0x000fe200008f0eff */
[----:B------:R-:W-:Y:S01]  /*03d0*/  IMAD R3, R50, 0x4, R18 ;  /* 0x0000000432037824 */ /* 0x000fe200078e0212 */
[C---:B-1----:R-:W-:Y:S01]  /*03e0*/  LEA R6, P0, R18.reuse, R46, 0x1 ;  /* 0x0000002e12067211 */ /* 0x042fe200078008ff */
[----:B------:R0:W5:Y:S03]  /*03f0*/  LDG.E.U16 R32, [R12.64] ;  /* 0x000000040c207981 */ /* 0x000166000c1e1500 */
[----:B------:R-:W-:Y:S01]  /*0400*/  LEA.HI.X.SX32 R7, R18, R48, 0x1, P0 ;  /* 0x0000003012077211 */ /* 0x000fe200000f0eff */
[----:B------:R1:W5:Y:S01]  /*0410*/  LDG.E.U16 R35, [R14.64] ;  /* 0x000000040e237981 */ /* 0x000362000c1e1500 */
[C---:B------:R-:W-:Y:S02]  /*0420*/  LEA R10, P0, R3.reuse, R46, 0x1 ;  /* 0x0000002e030a7211 */ /* 0x040fe400078008ff */
[----:B------:R-:W-:Y:S01]  /*0430*/  LEA R5, R50, R3, 0x2 ;  /* 0x0000000332057211 */ /* 0x000fe200078e10ff */
[----:B------:R0:W5:Y:S01]  /*0440*/  LDG.E.U16 R34, [R6.64] ;  /* 0x0000000406227981 */ /* 0x000162000c1e1500 */
[----:B------:R-:W-:-:S03]  /*0450*/  LEA.HI.X.SX32 R11, R3, R48, 0x1, P0 ;  /* 0x00000030030b7211 */ /* 0x000fc600000f0eff */
[C---:B------:R-:W-:Y:S01]  /*0460*/  IMAD R3, R50.reuse, 0x4, R5 ;  /* 0x0000000432037824 */ /* 0x040fe200078e0205 */
[-C--:B----4-:R-:W-:Y:S01]  /*0470*/  LEA R8, P0, R5, R46.reuse, 0x1 ;  /* 0x0000002e05087211 */ /* 0x090fe200078008ff */
[----:B------:R4:W5:Y:S02]  /*0480*/  LDG.E.U16 R37, [R10.64] ;  /* 0x000000040a257981 */ /* 0x000964000c1e1500 */
[----:B------:R-:W-:Y:S01]  /*0490*/  IMAD R18, R50, 0x4, R3 ;  /* 0x0000000432127824 */ /* 0x000fe200078e0203 */
[----:B------:R-:W-:-:S04]  /*04a0*/  LEA R16, P1, R3, R46, 0x1 ;  /* 0x0000002e03107211 */ /* 0x000fc800078208ff */
[----:B------:R-:W-:Y:S02]  /*04b0*/  LEA.HI.X.SX32 R17, R3, R48, 0x1, P1 ;  /* 0x0000003003117211 */ /* 0x000fe400008f0eff */
[----:B------:R-:W-:Y:S02]  /*04c0*/  LEA R3, R50, R18, 0x2 ;  /* 0x0000001232037211 */ /* 0x000fe400078e10ff */
[----:B------:R-:W-:Y:S01]  /*04d0*/  LEA.HI.X.SX32 R9, R5, R48, 0x1, P0 ;  /* 0x0000003005097211 */ /* 0x000fe200000f0eff */
[----:B------:R4:W5:Y:S01]  /*04e0*/  LDG.E.U16 R39, [R16.64] ;  /* 0x0000000410277981 */ /* 0x000962000c1e1500 */
[----:B0-----:R-:W-:Y:S01]  /*04f0*/  LEA R12, P0, R18, R46, 0x1 ;  /* 0x0000002e120c7211 */ /* 0x001fe200078008ff */
[----:B------:R-:W-:Y:S02]  /*0500*/  IMAD R5, R50, 0x4, R3 ;  /* 0x0000000432057824 */ /* 0x000fe400078e0203 */
[----:B------:R0:W5:Y:S01]  /*0510*/  LDG.E.U16 R36, [R8.64] ;  /* 0x0000000408247981 */ /* 0x000162000c1e1500 */
[----:B------:R-:W-:Y:S01]  /*0520*/  LEA.HI.X.SX32 R13, R18, R48, 0x1, P0 ;  /* 0x00000030120d7211 */ /* 0x000fe200000f0eff */
[----:B-1----:R-:W-:Y:S01]  /*0530*/  IMAD R14, R50, 0x4, R5 ;  /* 0x00000004320e7824 */ /* 0x002fe200078e0205 */
[----:B------:R-:W-:-:S03]  /*0540*/  LEA R6, P0, R3, R46, 0x1 ;  /* 0x0000002e03067211 */ /* 0x000fc600078008ff */
[----:B------:R1:W5:Y:S01]  /*0550*/  LDG.E.U16 R38, [R12.64] ;  /* 0x000000040c267981 */ /* 0x000362000c1e1500 */
[----:B------:R-:W-:Y:S02]  /*0560*/  LEA.HI.X.SX32 R7, R3, R48, 0x1, P0 ;  /* 0x0000003003077211 */ /* 0x000fe400000f0eff */
[C---:B------:R-:W-:Y:S02]  /*0570*/  LEA R3, R50.reuse, R14, 0x2 ;  /* 0x0000000e32037211 */ /* 0x040fe400078e10ff */
[CC--:B----4-:R-:W-:Y:S01]  /*0580*/  LEA R10, P0, R5.reuse, R46.reuse, 0x1 ;  /* 0x0000002e050a7211 */ /* 0x0d0fe200078008ff */
[----:B------:R4:W5:Y:S02]  /*0590*/  LDG.E.U16 R41, [R6.64] ;  /* 0x0000000406297981 */ /* 0x000964000c1e1500 */
[----:B------:R-:W-:Y:S01]  /*05a0*/  IMAD R18, R50, 0x4, R3 ;  /* 0x0000000432127824 */ /* 0x000fe200078e0203 */
[----:B0-----:R-:W-:Y:S02]  /*05b0*/  LEA R8, P1, R14, R46, 0x1 ;  /* 0x0000002e0e087211 */ /* 0x001fe400078208ff */
[-C--:B------:R-:W-:Y:S01]  /*05c0*/  LEA.HI.X.SX32 R11, R5, R48.reuse, 0x1, P0 ;  /* 0x00000030050b7211 */ /* 0x080fe200000f0eff */
[----:B------:R-:W-:Y:S01]  /*05d0*/  IMAD R5, R50, 0x4, R18 ;  /* 0x0000000432057824 */ /* 0x000fe200078e0212 */
[----:B------:R-:W-:-:S02]  /*05e0*/  LEA.HI.X.SX32 R9, R14, R48, 0x1, P1 ;  /* 0x000000300e097211 */ /* 0x000fc400008f0eff */
[C---:B------:R-:W-:Y:S01]  /*05f0*/  LEA R14, P0, R3.reuse, R46, 0x1 ;  /* 0x0000002e030e7211 */ /* 0x040fe200078008ff */
[----:B------:R0:W5:Y:S01]  /*0600*/  LDG.E.U16 R40, [R10.64] ;  /* 0x000000040a287981 */ /* 0x000162000c1e1500 */
[----:B------:R-:W-:Y:S02]  /*0610*/  LEA R17, R50, R5, 0x2 ;  /* 0x0000000532117211 */ /* 0x000fe400078e10ff */
[----:B------:R-:W-:Y:S01]  /*0620*/  LEA.HI.X.SX32 R15, R3, R48, 0x1, P0 ;  /* 0x00000030030f7211 */ /* 0x000fe200000f0eff */
[----:B------:R0:W5:Y:S01]  /*0630*/  LDG.E.U16 R43, [R8.64] ;  /* 0x00000004082b7981 */ /* 0x000162000c1e1500 */
[-C--:B-1----:R-:W-:Y:S01]  /*0640*/  LEA R12, P0, R18, R46.reuse, 0x1 ;  /* 0x0000002e120c7211 */ /* 0x082fe200078008ff */
[----:B------:R-:W-:Y:S01]  /*0650*/  IMAD R3, R50, 0x4, R17 ;  /* 0x0000000432037824 */ /* 0x000fe200078e0211 */
[----:B------:R-:W-:Y:S01]  /*0660*/  LEA R16, P1, R17, R46, 0x1 ;  /* 0x0000002e11107211 */ /* 0x000fe200078208ff */
[----:B------:R1:W5:Y:S01]  /*0670*/  LDG.E.U16 R42, [R14.64] ;  /* 0x000000040e2a7981 */ /* 0x000362000c1e1500 */
[----:B------:R-:W-:Y:S01]  /*0680*/  LEA.HI.X.SX32 R13, R18, R48, 0x1, P0 ;  /* 0x00000030120d7211 */ /* 0x000fe200000f0eff */
[----:B------:R-:W-:Y:S01]  /*0690*/  IMAD R18, R50, 0x4, R3 ;  /* 0x0000000432127824 */ /* 0x000fe200078e0203 */
[----:B----4-:R-:W-:-:S02]  /*06a0*/  LEA R6, P0, R5, R46, 0x1 ;  /* 0x0000002e05067211 */ /* 0x010fc400078008ff */
[----:B------:R-:W-:Y:S01]  /*06b0*/  LEA.HI.X.SX32 R17, R17, R48, 0x1, P1 ;  /* 0x0000003011117211 */ /* 0x000fe200008f0eff */
[----:B------:R4:W5:Y:S01]  /*06c0*/  LDG.E.U16 R45, [R12.64] ;  /* 0x000000040c2d7981 */ /* 0x000962000c1e1500 */
[C---:B------:R-:W-:Y:S02]  /*06d0*/  LEA R20, R50.reuse, R18, 0x2 ;  /* 0x0000001232147211 */ /* 0x040fe400078e10ff */
[----:B------:R-:W-:Y:S01]  /*06e0*/  LEA.HI.X.SX32 R7, R5, R48, 0x1, P0 ;  /* 0x0000003005077211 */ /* 0x000fe200000f0eff */
[----:B------:R1:W5:Y:S02]  /*06f0*/  LDG.E.U16 R47, [R16.64] ;  /* 0x00000004102f7981 */ /* 0x000364000c1e1500 */
[----:B------:R-:W-:Y:S01]  /*0700*/  IMAD R5, R50, 0x4, R20 ;  /* 0x0000000432057824 */ /* 0x000fe200078e0214 */
[----:B0-----:R-:W-:Y:S01]  /*0710*/  LEA R10, P0, R18, R46, 0x1 ;  /* 0x0000002e120a7211 */ /* 0x001fe200078008ff */
[----:B------:R0:W5:Y:S02]  /*0720*/  LDG.E.U16 R44, [R6.64] ;  /* 0x00000004062c7981 */ /* 0x000164000c1e1500 */
[----:B------:R-:W-:Y:S01]  /*0730*/  IMAD R21, R50, 0x4, R5 ;  /* 0x0000000432157824 */ /* 0x000fe200078e0205 */
[----:B------:R-:W-:-:S04]  /*0740*/  LEA.HI.X.SX32 R11, R18, R48, 0x1, P0 ;  /* 0x00000030120b7211 */ /* 0x000fc800000f0eff */
[----:B------:R-:W-:Y:S01]  /*0750*/  LEA R9, R50, R21, 0x2 ;  /* 0x0000001532097211 */ /* 0x000fe200078e10ff */
[----:B------:R0:W5:Y:S01]  /*0760*/  LDG.E.U16 R49, [R10.64] ;  /* 0x000000040a317981 */ /* 0x000162000c1e1500 */
[----:B-1----:R-:W-:-:S03]  /*0770*/  LEA R14, P0, R5, R46, 0x1 ;  /* 0x0000002e050e7211 */ /* 0x002fc600078008ff */
[C---:B------:R-:W-:Y:S01]  /*0780*/  IMAD R22, R50.reuse, 0x4, R9 ;  /* 0x0000000432167824 */ /* 0x040fe200078e0209 */
[----:B------:R-:W-:Y:S02]  /*0790*/  LEA.HI.X.SX32 R15, R5, R48, 0x1, P0 ;  /* 0x00000030050f7211 */ /* 0x000fe400000f0eff */
[-C--:B----4-:R-:W-:Y:S01]  /*07a0*/  LEA R12, P1, R9, R46.reuse, 0x1 ;  /* 0x0000002e090c7211 */ /* 0x090fe200078208ff */
[----:B------:R-:W-:Y:S01]  /*07b0*/  IMAD R5, R50, 0x4, R22 ;  /* 0x0000000432057824 */ /* 0x000fe200078e0216 */
[----:B------:R-:W-:Y:S01]  /*07c0*/  LEA R8, P0, R3, R46, 0x1 ;  /* 0x0000002e03087211 */ /* 0x000fe200078008ff */
[----:B------:R1:W4:Y:S01]  /*07d0*/  LDG.E.U16 R51, [R14.64] ;  /* 0x000000040e337981 */ /* 0x000322000c1e1500 */
[-C--:B------:R-:W-:Y:S02]  /*07e0*/  LEA.HI.X.SX32 R13, R9, R48.reuse, 0x1, P1 ;  /* 0x00000030090d7211 */ /* 0x080fe400008f0eff */
[----:B------:R-:W-:Y:S02]  /*07f0*/  LEA.HI.X.SX32 R9, R3, R48, 0x1, P0 ;  /* 0x0000003003097211 */ /* 0x000fe400000f0eff */
[----:B0-----:R-:W-:-:S02]  /*0800*/  LEA R6, P0, R20, R46, 0x1 ;  /* 0x0000002e14067211 */ /* 0x001fc400078008ff */
[-C--:B------:R-:W-:Y:S01]  /*0810*/  LEA R10, P1, R21, R46.reuse, 0x1 ;  /* 0x0000002e150a7211 */ /* 0x080fe200078208ff */
[----:B------:R-:W4:Y:S01]  /*0820*/  LDG.E.U16 R13, [R12.64] ;  /* 0x000000040c0d7981 */ /* 0x000f22000c1e1500 */
[----:B------:R-:W-:Y:S02]  /*0830*/  LEA R23, R50, R5, 0x2 ;  /* 0x0000000532177211 */ /* 0x000fe400078e10ff */
[----:B------:R-:W-:Y:S01]  /*0840*/  LEA R18, P2, R5, R46, 0x1 ;  /* 0x0000002e05127211 */ /* 0x000fe200078408ff */
[----:B------:R0:W4:Y:S01]  /*0850*/  LDG.E.U16 R8, [R8.64] ;  /* 0x0000000408087981 */ /* 0x000122000c1e1500 */
[-C--:B------:R-:W-:Y:S02]  /*0860*/  LEA.HI.X.SX32 R7, R20, R48.reuse, 0x1, P0 ;  /* 0x0000003014077211 */ /* 0x080fe400000f0eff */
[----:B------:R-:W-:Y:S02]  /*0870*/  LEA.HI.X.SX32 R11, R21, R48, 0x1, P1 ;  /* 0x00000030150b7211 */ /* 0x000fe400008f0eff */
[-C--:B------:R-:W-:Y:S01]  /*0880*/  LEA R16, P0, R22, R46.reuse, 0x1 ;  /* 0x0000002e16107211 */ /* 0x080fe200078008ff */
[----:B------:R-:W4:Y:S01]  /*0890*/  LDG.E.U16 R6, [R6.64] ;  /* 0x0000000406067981 */ /* 0x000f22000c1e1500 */
[----:B-1----:R-:W-:-:S02]  /*08a0*/  LEA R14, P1, R23, R46, 0x1 ;  /* 0x0000002e170e7211 */ /* 0x002fc400078208ff */
[-C--:B------:R-:W-:Y:S01]  /*08b0*/  LEA.HI.X.SX32 R19, R5, R48.reuse, 0x1, P2 ;  /* 0x0000003005137211 */ /* 0x080fe200010f0eff */
[----:B------:R-:W4:Y:S01]  /*08c0*/  LDG.E.U16 R10, [R10.64] ;  /* 0x000000040a0a7981 */ /* 0x000f22000c1e1500 */
[-C--:B------:R-:W-:Y:S02]  /*08d0*/  LEA.HI.X.SX32 R17, R22, R48.reuse, 0x1, P0 ;  /* 0x0000003016117211 */ /* 0x080fe400000f0eff */
[----:B------:R-:W-:Y:S02]  /*08e0*/  LEA.HI.X.SX32 R15, R23, R48, 0x1, P1 ;  /* 0x00000030170f7211 */ /* 0x000fe400008f0eff */
[----:B------:R-:W4:Y:S04]  /*08f0*/  LDG.E.U16 R19, [R18.64] ;  /* 0x0000000412137981 */ /* 0x000f28000c1e1500 */
[----:B------:R-:W4:Y:S04]  /*0900*/  LDG.E.U16 R16, [R16.64] ;  /* 0x0000000410107981 */ /* 0x000f28000c1e1500 */
[----:B------:R-:W4:Y:S01]  /*0910*/  LDG.E.U16 R14, [R14.64] ;  /* 0x000000040e0e7981 */ /* 0x000f22000c1e1500 */
[----:B------:R-:W-:Y:S01]  /*0920*/  SHF.R.S32.HI R3, RZ, 0x6, R0 ;  /* 0x00000006ff037819 */ /* 0x000fe20000011400 */
[----:B0-----:R-:W-:-:S03]  /*0930*/  IMAD.SHL.U32 R9, R0, 0x2, RZ ;  /* 0x0000000200097824 */ /* 0x001fc600078e00ff */
[----:B------:R-:W-:-:S04]  /*0940*/  SGXT R3, R3, 0x1 ;  /* 0x000000010303781a */ /* 0x000fc80000000200 */
[----:B------:R-:W-:Y:S01]  /*0950*/  LOP3.LUT R84, R3, 0x90, RZ, 0xc0, !PT ;  /* 0x0000009003547812 */ /* 0x000fe200078ec0ff */
[----:B------:R-:W-:-:S03]  /*0960*/  IMAD.MOV.U32 R3, RZ, RZ, c[0x0][0x1d0] ;  /* 0x00007400ff037624 */ /* 0x000fc600078e00ff */
[----:B------:R-:W-:Y:S02]  /*0970*/  LOP3.LUT R84, R84, 0x7e, R9, 0x78, !PT ;  /* 0x0000007e54547812 */ /* 0x000fe400078e7809 */
[----:B------:R-:W-:Y:S02]  /*0980*/  ISETP.GE.AND P0, PT, R3, 0x1, PT ;  /* 0x000000010300780c */ /* 0x000fe40003f06270 */
[----:B------:R-:W-:Y:S02]  /*0990*/  LOP3.LUT R3, R84, 0x20, RZ, 0x3c, !PT ;  /* 0x0000002054037812 */ /* 0x000fe400078e3cff */
[----:B------:R-:W-:Y:S01]  /*09a0*/  SHF.R.S32.HI R82, RZ, 0x4, R0 ;  /* 0x00000004ff527819 */ /* 0x000fe20000011400 */
[----:B------:R-:W-:Y:S01]  /*09b0*/  IMAD.MOV.U32 R76, RZ, RZ, -0x800000 ;  /* 0xff800000ff4c7424 */ /* 0x000fe200078e00ff */
[----:B------:R-:W-:Y:S01]  /*09c0*/  MOV R81, 0x3f800000 ;  /* 0x3f80000000517802 */ /* 0x000fe20000000f00 */
[----:B------:R-:W-:Y:S01]  /*09d0*/  IMAD.MOV.U32 R77, RZ, RZ, -0x800000 ;  /* 0xff800000ff4d7424 */ /* 0x000fe200078e00ff */
[----:B------:R-:W-:Y:S01]  /*09e0*/  MOV R78, 0xff800000 ;  /* 0xff800000004e7802 */ /* 0x000fe20000000f00 */
[----:B------:R-:W-:Y:S01]  /*09f0*/  IMAD.MOV.U32 R79, RZ, RZ, -0x800000 ;  /* 0xff800000ff4f7424 */ /* 0x000fe200078e00ff */
[----:B------:R-:W-:Y:S01]  /*0a00*/  CS2R R56, SRZ ;  /* 0x0000000000387805 */ /* 0x000fe2000001ff00 */
[----:B------:R-:W-:Y:S01]  /*0a10*/  IMAD.MOV.U32 R80, RZ, RZ, 0x3f800000 ;  /* 0x3f800000ff507424 */ /* 0x000fe200078e00ff */
[----:B------:R-:W-:Y:S01]  /*0a20*/  CS2R R58, SRZ ;  /* 0x00000000003a7805 */ /* 0x000fe2000001ff00 */
[----:B------:R-:W-:Y:S01]  /*0a30*/  CS2R R52, SRZ ;  /* 0x0000000000347805 */ /* 0x000fe2000001ff00 */
[----:B------:R-:W-:Y:S01]  /*0a40*/  CS2R R54, SRZ ;  /* 0x0000000000367805 */ /* 0x000fe2000001ff00 */
[----:B------:R-:W-:Y:S01]  /*0a50*/  CS2R R60, SRZ ;  /* 0x00000000003c7805 */ /* 0x000fe2000001ff00 */
[----:B------:R-:W-:Y:S01]  /*0a60*/  CS2R R62, SRZ ;  /* 0x00000000003e7805 */ /* 0x000fe2000001ff00 */
[----:B------:R-:W-:Y:S01]  /*0a70*/  CS2R R64, SRZ ;  /* 0x0000000000407805 */ /* 0x000fe2000001ff00 */
[----:B------:R-:W-:Y:S01]  /*0a80*/  CS2R R66, SRZ ;  /* 0x0000000000427805 */ /* 0x000fe2000001ff00 */
[C---:B------:R-:W-:Y:S01]  /*0a90*/  LOP3.LUT R87, R0.reuse, 0x7f, RZ, 0xc0, !PT ;  /* 0x0000007f00577812 */ /* 0x040fe200078ec0ff */
[C---:B------:R-:W-:Y:S01]  /*0aa0*/  IMAD.SHL.U32 R83, R0.reuse, 0x8, RZ ;  /* 0x0000000800537824 */ /* 0x040fe200078e00ff */
[----:B------:R-:W-:Y:S01]  /*0ab0*/  LOP3.LUT R85, R0, 0x60, RZ, 0xc0, !PT ;  /* 0x0000006000557812 */ /* 0x000fe200078ec0ff */
[----:B------:R-:W-:Y:S01]  /*0ac0*/  IMAD R4, R4, c[0x0][0x1c8], RZ ;  /* 0x0000720004047a24 */ /* 0x000fe200078e02ff */
[----:B------:R-:W-:Y:S01]  /*0ad0*/  SGXT R82, R82, 0x1 ;  /* 0x000000015252781a */ /* 0x000fe20000000200 */
[----:B--2---:R-:W-:Y:S04]  /*0ae0*/  STS.U16 [R84], R25 ;  /* 0x0000001954007388 */ /* 0x004fe80000000400 */
[----:B---3--:R0:W-:Y:S04]  /*0af0*/  STS.U16 [R84+0x200], R27 ;  /* 0x0002001b54007388 */ /* 0x0081e80000000400 */
[----:B-----5:R-:W-:Y:S04]  /*0b00*/  STS.U16 [R84+0x400], R29 ;  /* 0x0004001d54007388 */ /* 0x020fe80000000400 */
[----:B------:R-:W-:Y:S04]  /*0b10*/  STS.U16 [R84+0x600], R31 ;  /* 0x0006001f54007388 */ /* 0x000fe80000000400 */
        /* <DEDUP_REMOVED lines=8> */
[----:B------:R1:W-:Y:S04]  /*0ba0*/  STS.U16 [R84+0x1800], R49 ;  /* 0x0018003154007388 */ /* 0x0003e80000000400 */
[----:B----4-:R2:W-:Y:S04]  /*0bb0*/  STS.U16 [R84+0x1a00], R51 ;  /* 0x001a003354007388 */ /* 0x0105e80000000400 */
        /* <DEDUP_REMOVED lines=11> */
[----:B------:R-:W-:Y:S01]  /*0c70*/  STS.U16 [R3+0x1f00], R14 ;  /* 0x001f000e03007388 */ /* 0x000fe20000000400 */
[----:B0-----:R-:W-:Y:S01]  /*0c80*/  IMAD.MOV.U32 R27, RZ, RZ, 0x3f800000 ;  /* 0x3f800000ff1b7424 */ /* 0x001fe200078e00ff */
[----:B-1----:R-:W-:Y:S01]  /*0c90*/  CS2R R48, SRZ ;  /* 0x0000000000307805 */ /* 0x002fe2000001ff00 */
[----:B--2---:R-:W-:Y:S01]  /*0ca0*/  CS2R R50, SRZ ;  /* 0x0000000000327805 */ /* 0x004fe2000001ff00 */
[----:B------:R0:W-:Y:S01]  /*0cb0*/  STS.U16 [R3+0x300], R26 ;  /* 0x0003001a03007388 */ /* 0x0001e20000000400 */
[----:B------:R-:W-:-:S03]  /*0cc0*/  CS2R R46, SRZ ;  /* 0x00000000002e7805 */ /* 0x000fc6000001ff00 */
[----:B------:R1:W-:Y:S04]  /*0cd0*/  STS.U16 [R3+0x500], R28 ;  /* 0x0005001c03007388 */ /* 0x0003e80000000400 */
[----:B------:R2:W-:Y:S01]  /*0ce0*/  STS.U16 [R3+0x700], R30 ;  /* 0x0007001e03007388 */ /* 0x0005e20000000400 */
[----:B0-----:R-:W-:-:S03]  /*0cf0*/  MOV R26, 0x3f800000 ;  /* 0x3f800000001a7802 */ /* 0x001fc60000000f00 */
[----:B------:R0:W-:Y:S01]  /*0d00*/  STS.U16 [R3+0x1100], R40 ;  /* 0x0011002803007388 */ /* 0x0001e20000000400 */
[----:B-1----:R-:W-:-:S03]  /*0d10*/  CS2R R28, SRZ ;  /* 0x00000000001c7805 */ /* 0x002fc6000001ff00 */
[----:B------:R1:W-:Y:S01]  /*0d20*/  STS.U16 [R3+0x1300], R42 ;  /* 0x0013002a03007388 */ /* 0x0003e20000000400 */
[----:B--2---:R-:W-:-:S03]  /*0d30*/  CS2R R30, SRZ ;  /* 0x00000000001e7805 */ /* 0x004fc6000001ff00 */
[----:B------:R2:W-:Y:S01]  /*0d40*/  STS.U16 [R3+0x1500], R44 ;  /* 0x0015002c03007388 */ /* 0x0005e20000000400 */
[----:B0-----:R-:W-:Y:S01]  /*0d50*/  CS2R R40, SRZ ;  /* 0x0000000000287805 */ /* 0x001fe2000001ff00 */
[----:B-1----:R-:W-:Y:S01]  /*0d60*/  CS2R R42, SRZ ;  /* 0x00000000002a7805 */ /* 0x002fe2000001ff00 */
[----:B--2---:R-:W-:Y:S01]  /*0d70*/  CS2R R44, SRZ ;  /* 0x00000000002c7805 */ /* 0x004fe2000001ff00 */
[----:B------:R-:W-:Y:S05]  /*0d80*/  @!P0 BRA `(.L_x_0) ;  /* 0x0000208000008947 */ /* 0x000fea0003800000 */
[----:B------:R-:W-:Y:S01]  /*0d90*/  IMAD R3, R2, c[0x0][0x1a0], RZ ;  /* 0x0000680002037a24 */ /* 0x000fe200078e02ff */
[C---:B------:R-:W-:Y:S01]  /*0da0*/  LOP3.LUT R7, R0.reuse, 0xf, RZ, 0xc0, !PT ;  /* 0x0000000f00077812 */ /* 0x040fe200078ec0ff */
[----:B------:R-:W-:Y:S01]  /*0db0*/  IMAD R6, R87, c[0x0][0x1a8], RZ ;  /* 0x00006a0057067a24 */ /* 0x000fe200078e02ff */
[----:B------:R-:W-:Y:S01]  /*0dc0*/  LOP3.LUT R12, R0, 0x20, RZ, 0xc0, !PT ;  /* 0x00000020000c7812 */ /* 0x000fe200078ec0ff */
[C---:B------:R-:W-:Y:S01]  /*0dd0*/  IMAD.HI R5, R3.reuse, 0x2, RZ ;  /* 0x0000000203057827 */ /* 0x040fe200078e02ff */
[----:B------:R-:W-:Y:S01]  /*0de0*/  SHF.L.U32 R154, R3, 0x1, RZ ;  /* 0x00000001039a7819 */ /* 0x000fe200000006ff */
[----:B------:R-:W-:Y:S01]  /*0df0*/  CS2R R56, SRZ ;  /* 0x0000000000387805 */ /* 0x000fe2000001ff00 */
[----:B------:R-:W-:Y:S01]  /*0e00*/  LOP3.LUT R14, R83, 0x60, RZ, 0xc0, !PT ;  /* 0x00000060530e7812 */ /* 0x000fe200078ec0ff */
[C---:B------:R-:W-:Y:S01]  /*0e10*/  IMAD.SHL.U32 R155, R6.reuse, 0x2, RZ ;  /* 0x00000002069b7824 */ /* 0x040fe200078e00ff */
[----:B------:R-:W-:Y:S01]  /*0e20*/  MOV R91, 0xff800000 ;  /* 0xff800000005b7802 */ /* 0x000fe20000000f00 */
[----:B------:R-:W-:Y:S01]  /*0e30*/  IMAD.HI R6, R6, 0x2, RZ ;  /* 0x0000000206067827 */ /* 0x000fe200078e02ff */
[----:B------:R-:W-:Y:S01]  /*0e40*/  MOV R89, 0xff800000 ;  /* 0xff80000000597802 */ /* 0x000fe20000000f00 */
[----:B------:R-:W-:Y:S01]  /*0e50*/  CS2R R58, SRZ ;  /* 0x00000000003a7805 */ /* 0x000fe2000001ff00 */
[----:B------:R-:W-:Y:S01]  /*0e60*/  IADD3 R154, P0, P1, R155, c[0x0][0x168], R154 ;  /* 0x00005a009b9a7a10 */ /* 0x000fe2000791e09a */
[----:B------:R-:W-:Y:S01]  /*0e70*/  IMAD R3, R2, c[0x0][0x1b0], RZ ;  /* 0x00006c0002037a24 */ /* 0x000fe200078e02ff */
[----:B------:R-:W-:Y:S01]  /*0e80*/  MOV R26, 0x3f800000 ;  /* 0x3f800000001a7802 */ /* 0x000fe20000000f00 */
[----:B------:R-:W-:Y:S01]  /*0e90*/  IMAD R11, R7, c[0x0][0x1b4], RZ ;  /* 0x00006d00070b7a24 */ /* 0x000fe200078e02ff */
[----:B------:R-:W-:Y:S01]  /*0ea0*/  IADD3.X R155, R6, c[0x0][0x16c], R5, P0, P1 ;  /* 0x00005b00069b7a10 */ /* 0x000fe200007e2405 */
[----:B------:R-:W-:Y:S01]  /*0eb0*/  IMAD.MOV.U32 R21, RZ, RZ, c[0x0][0x1b8] ;  /* 0x00006e00ff157624 */ /* 0x000fe200078e00ff */
[C---:B------:R-:W-:Y:S01]  /*0ec0*/  LOP3.LUT R5, R0.reuse, 0x7, RZ, 0xc0, !PT ;  /* 0x0000000700057812 */ /* 0x040fe200078ec0ff */
[C---:B------:R-:W-:Y:S01]  /*0ed0*/  IMAD.SHL.U32 R16, R0.reuse, 0x20, RZ ;  /* 0x0000002000107824 */ /* 0x040fe200078e00ff */
[----:B------:R-:W-:Y:S01]  /*0ee0*/  LOP3.LUT R6, R83, 0x30, RZ, 0xc0, !PT ;  /* 0x0000003053067812 */ /* 0x000fe200078ec0ff */
[----:B------:R-:W-:Y:S01]  /*0ef0*/  IMAD.MOV.U32 R139, RZ, RZ, c[0x0][0x1a4] ;  /* 0x00006900ff8b7624 */ /* 0x000fe200078e00ff */
[----:B------:R-:W-:Y:S01]  /*0f00*/  LOP3.LUT P0, R15, R0, 0x3, RZ, 0xc0, !PT ;  /* 0x00000003000f7812 */ /* 0x000fe2000780c0ff */
[C-C-:B------:R-:W-:Y:S01]  /*0f10*/  IMAD R13, R5.reuse, 0x4, R12.reuse ;  /* 0x00000004050d7824 */ /* 0x140fe200078e020c */
[----:B------:R-:W-:Y:S01]  /*0f20*/  SHF.R.U32.HI R7, RZ, 0x1, R12 ;  /* 0x00000001ff077819 */ /* 0x000fe2000001160c */
[C---:B------:R-:W-:Y:S01]  /*0f30*/  IMAD R10, R5.reuse, 0x40, R6 ;  /* 0x00000040050a7824 */ /* 0x040fe200078e0206 */
[----:B------:R-:W-:Y:S01]  /*0f40*/  SHF.L.U32 R8, R5, 0x4, RZ ;  /* 0x0000000405087819 */ /* 0x000fe200000006ff */
[----:B------:R-:W-:Y:S01]  /*0f50*/  IMAD.SHL.U32 R6, R11, 0x2, RZ ;  /* 0x000000020b067824 */ /* 0x000fe200078e00ff */
[----:B------:R-:W-:Y:S01]  /*0f60*/  SHF.L.U32 R5, R3, 0x1, RZ ;  /* 0x0000000103057819 */ /* 0x000fe200000006ff */
[----:B------:R-:W-:Y:S01]  /*0f70*/  IMAD R14, R15, 0x4, R14 ;  /* 0x000000040f0e7824 */ /* 0x000fe200078e020e */
[----:B------:R-:W-:Y:S01]  /*0f80*/  LOP3.LUT R7, R7, 0x90, R82, 0x78, !PT ;  /* 0x0000009007077812 */ /* 0x000fe200078e7852 */
[C---:B------:R-:W-:Y:S01]  /*0f90*/  IMAD R137, R139.reuse, 0x12, RZ ;  /* 0x000000128b897824 */ /* 0x040fe200078e02ff */
[----:B------:R-:W-:Y:S01]  /*0fa0*/  SHF.R.U32.HI R12, RZ, 0x4, R0 ;  /* 0x00000004ff0c7819 */ /* 0x000fe20000011600 */
[C---:B------:R-:W-:Y:S01]  /*0fb0*/  IMAD R75, R139.reuse, 0xa, RZ ;  /* 0x0000000a8b4b7824 */ /* 0x040fe200078e02ff */
[----:B------:R-:W-:Y:S01]  /*0fc0*/  LOP3.LUT R8, R8, 0x30, R9, 0x78, !PT ;  /* 0x0000003008087812 */ /* 0x000fe200078e7809 */
[C---:B------:R-:W-:Y:S01]  /*0fd0*/  IMAD R135, R139.reuse, 0x14, RZ ;  /* 0x000000148b877824 */ /* 0x040fe200078e02ff */
[----:B------:R-:W-:Y:S01]  /*0fe0*/  IADD3 R95, P1, P2, R6, c[0x0][0x170], R5 ;  /* 0x00005c00065f7a10 */ /* 0x000fe20007a3e005 */
[----:B------:R-:W-:Y:S01]  /*0ff0*/  IMAD R73, R139, 0x9, RZ ;  /* 0x000000098b497824 */ /* 0x000fe200078e02ff */
[----:B------:R-:W-:Y:S01]  /*1000*/  IADD3 R6, R7, R14, RZ ;  /* 0x0000000e07067210 */ /* 0x000fe20007ffe0ff */
[----:B------:R-:W-:Y:S01]  /*1010*/  IMAD.U32 R5, R13, 0x40, R8 ;  /* 0x000000400d057824 */ /* 0x000fe200078e0008 */
[----:B------:R-:W-:Y:S01]  /*1020*/  SGXT.U32 R7, R12, 0x3 ;  /* 0x000000030c07781a */ /* 0x000fe20000000000 */
[C---:B------:R-:W-:Y:S01]  /*1030*/  IMAD R37, R139.reuse, 0x5, RZ ;  /* 0x000000058b257824 */ /* 0x040fe200078e02ff */
[----:B------:R-:W-:Y:S01]  /*1040*/  LOP3.LUT R8, R0, 0x10, RZ, 0xc0, !PT ;  /* 0x0000001000087812 */ /* 0x000fe200078ec0ff */
[----:B------:R-:W-:Y:S01]  /*1050*/  IMAD R133, R139, 0x16, RZ ;  /* 0x000000168b857824 */ /* 0x000fe200078e02ff */
[----:B------:R-:W-:Y:S01]  /*1060*/  LOP3.LUT R13, R10, 0x10, R9, 0x78, !PT ;  /* 0x000000100a0d7812 */ /* 0x000fe200078e7809 */
[----:B------:R-:W-:Y:S01]  /*1070*/  IMAD R12, R7, c[0x0][0x1b8], RZ ;  /* 0x00006e00070c7a24 */ /* 0x000fe200078e02ff */
[----:B------:R-:W-:Y:S01]  /*1080*/  SHF.R.S32.HI R14, RZ, 0x2, R0 ;  /* 0x00000002ff0e7819 */ /* 0x000fe20000011400 */
[C---:B------:R-:W-:Y:S01]  /*1090*/  IMAD R18, R8.reuse, 0x2, R15 ;  /* 0x0000000208127824 */ /* 0x040fe200078e020f */
[----:B------:R-:W-:Y:S01]  /*10a0*/  LEA R7, R8, R13, 0x5 ;  /* 0x0000000d08077211 */ /* 0x000fe200078e28ff */
[----:B------:R-:W-:Y:S01]  /*10b0*/  IMAD.HI R8, R3, 0x2, RZ ;  /* 0x0000000203087827 */ /* 0x000fe200078e02ff */
[----:B------:R-:W-:Y:S01]  /*10c0*/  SGXT R13, R14, 0x1 ;  /* 0x000000010e0d781a */ /* 0x000fe20000000200 */
[----:B------:R-:W-:Y:S01]  /*10d0*/  CS2R R52, SRZ ;  /* 0x0000000000347805 */ /* 0x000fe2000001ff00 */
[----:B------:R-:W-:Y:S01]  /*10e0*/  LEA.HI R10, R0, 0x38, RZ, 0x1c ;  /* 0x00000038000a7811 */ /* 0x000fe200078fe0ff */
[----:B------:R-:W-:Y:S01]  /*10f0*/  IMAD R14, R21, 0x8, R12 ;  /* 0x00000008150e7824 */ /* 0x000fe200078e020c */
[----:B------:R-:W-:Y:S01]  /*1100*/  LOP3.LUT R3, R13, 0x90, RZ, 0xc0, !PT ;  /* 0x000000900d037812 */ /* 0x000fe200078ec0ff */
[----:B------:R-:W-:Y:S01]  /*1110*/  IMAD.HI R13, R11, 0x2, RZ ;  /* 0x000000020b0d7827 */ /* 0x000fe200078e02ff */
[----:B------:R-:W-:Y:S01]  /*1120*/  IADD3 R136, P5, R137, R154, RZ ;  /* 0x0000009a89887210 */ /* 0x000fe20007fbe0ff */
[----:B------:R-:W-:Y:S01]  /*1130*/  CS2R R54, SRZ ;  /* 0x0000000000367805 */ /* 0x000fe2000001ff00 */
[----:B------:R-:W-:Y:S01]  /*1140*/  LEA R15, R21, R14, 0x3 ;  /* 0x0000000e150f7211 */ /* 0x000fe200078e18ff */
[----:B------:R-:W-:Y:S01]  /*1150*/  IMAD R18, R18, 0x4, R85 ;  /* 0x0000000412127824 */ /* 0x000fe200078e0255 */
[----:B------:R-:W-:Y:S01]  /*1160*/  LOP3.LUT R11, R3, 0x160, R16, 0xf8, !PT ;  /* 0x00000160030b7812 */ /* 0x000fe200078ef810 */
[----:B------:R-:W-:Y:S01]  /*1170*/  IMAD R39, R139, 0x6, RZ ;  /* 0x000000068b277824 */ /* 0x000fe200078e02ff */
[----:B------:R-:W-:Y:S01]  /*1180*/  LOP3.LUT R17, R3, 0x10, R9, 0x78, !PT ;  /* 0x0000001003117812 */ /* 0x000fe200078e7809 */
[----:B------:R-:W-:Y:S01]  /*1190*/  IMAD R16, R21, 0x8, R15 ;  /* 0x0000000815107824 */ /* 0x000fe200078e020f */
[----:B------:R-:W-:Y:S01]  /*11a0*/  LEA.HI R3, R0, 0x78, RZ, 0x1c ;  /* 0x0000007800037811 */ /* 0x000fe200078fe0ff */
[----:B------:R-:W-:Y:S01]  /*11b0*/  IMAD R79, R139, 0xc, RZ ;  /* 0x0000000c8b4f7824 */ /* 0x000fe200078e02ff */
[----:B------:R-:W-:Y:S01]  /*11c0*/  IADD3.X R19, R13, c[0x0][0x174], R8, P1, P2 ;  /* 0x00005d000d137a10 */ /* 0x000fe20000fe4408 */
[----:B------:R-:W-:Y:S01]  /*11d0*/  IMAD.U32 R8, R18, 0x8, R17 ;  /* 0x0000000812087824 */ /* 0x000fe200078e0011 */
[----:B------:R-:W-:Y:S01]  /*11e0*/  LEA R13, R21, R16, 0x3 ;  /* 0x00000010150d7211 */ /* 0x000fe200078e18ff */
[----:B------:R-:W-:Y:S01]  /*11f0*/  IMAD R18, R3, c[0x0][0x1b8], RZ ;  /* 0x00006e0003127a24 */ /* 0x000fe200078e02ff */
[-C--:B------:R-:W-:Y:S01]  /*1200*/  LEA R122, P1, R12, R95.reuse, 0x1 ;  /* 0x0000005f0c7a7211 */ /* 0x080fe200078208ff */
[----:B------:R-:W-:Y:S01]  /*1210*/  IMAD R17, R10, c[0x0][0x1b8], RZ ;  /* 0x00006e000a117a24 */ /* 0x000fe200078e02ff */
[----:B------:R-:W-:Y:S01]  /*1220*/  LEA R120, P2, R14, R95, 0x1 ;  /* 0x0000005f0e787211 */ /* 0x000fe200078408ff */
[----:B------:R-:W-:Y:S01]  /*1230*/  IMAD R3, R21, 0x8, R13 ;  /* 0x0000000815037824 */ /* 0x000fe200078e020d */
[-C--:B------:R-:W-:Y:S01]  /*1240*/  LEA.HI.X.SX32 R123, R12, R19.reuse, 0x1, P1 ;  /* 0x000000130c7b7211 */ /* 0x080fe200008f0eff */
[C---:B------:R-:W-:Y:S01]  /*1250*/  IMAD R131, R139.reuse, 0x18, RZ ;  /* 0x000000188b837824 */ /* 0x040fe200078e02ff */
[----:B------:R-:W-:Y:S01]  /*1260*/  LEA.HI.X.SX32 R121, R14, R19, 0x1, P2 ;  /* 0x000000130e797211 */ /* 0x000fe200010f0eff */
[----:B------:R-:W-:Y:S01]  /*1270*/  IMAD R77, R139, 0xb, RZ ;  /* 0x0000000b8b4d7824 */ /* 0x000fe200078e02ff */
[----:B------:R-:W-:Y:S01]  /*1280*/  LEA R10, R21, R3, 0x3 ;  /* 0x00000003150a7211 */ /* 0x000fe200078e18ff */
[----:B------:R-:W-:Y:S01]  /*1290*/  IMAD R33, R139, 0x3, RZ ;  /* 0x000000038b217824 */ /* 0x000fe200078e02ff */
[-C--:B------:R-:W-:Y:S01]  /*12a0*/  LEA R118, P1, R15, R95.reuse, 0x1 ;  /* 0x0000005f0f767211 */ /* 0x080fe200078208ff */
[----:B------:R-:W-:Y:S01]  /*12b0*/  IMAD R129, R139, 0x1a, RZ ;  /* 0x0000001a8b817824 */ /* 0x000fe200078e02ff */
[C---:B------:R-:W-:Y:S01]  /*12c0*/  LEA R116, P2, R16.reuse, R95, 0x1 ;  /* 0x0000005f10747211 */ /* 0x040fe200078408ff */
[----:B------:R-:W-:Y:S01]  /*12d0*/  IMAD R12, R21, 0x10, R10 ;  /* 0x00000010150c7824 */ /* 0x000fe200078e020a */
[-C--:B------:R-:W-:Y:S01]  /*12e0*/  LEA.HI.X.SX32 R119, R15, R19.reuse, 0x1, P1 ;  /* 0x000000130f777211 */ /* 0x080fe200008f0eff */
[----:B------:R-:W-:Y:S01]  /*12f0*/  IMAD R127, R139, 0xe, RZ ;  /* 0x0000000e8b7f7824 */ /* 0x000fe200078e02ff */
[----:B------:R-:W-:Y:S01]  /*1300*/  LEA.HI.X.SX32 R117, R16, R19, 0x1, P2 ;  /* 0x0000001310757211 */ /* 0x000fe200010f0eff */
[----:B------:R-:W-:Y:S01]  /*1310*/  IMAD R14, R21, 0x8, R12 ;  /* 0x00000008150e7824 */ /* 0x000fe200078e020c */
[-C--:B------:R-:W-:Y:S01]  /*1320*/  LEA R108, P3, R17, R95.reuse, 0x1 ;  /* 0x0000005f116c7211 */ /* 0x080fe200078608ff */
[----:B------:R-:W-:Y:S01]  /*1330*/  IMAD R141, R139, 0x1c, RZ ;  /* 0x0000001c8b8d7824 */ /* 0x000fe200078e02ff */
[----:B------:R-:W-:Y:S01]  /*1340*/  LEA R112, P2, R3, R95, 0x1 ;  /* 0x0000005f03707211 */ /* 0x000fe200078408ff */
[----:B------:R-:W-:Y:S01]  /*1350*/  IMAD R125, R139, 0xd, RZ ;  /* 0x0000000d8b7d7824 */ /* 0x000fe200078e02ff */
[----:B------:R-:W-:Y:S01]  /*1360*/  LEA R15, R21, R14, 0x3 ;  /* 0x0000000e150f7211 */ /* 0x000fe200078e18ff */
[----:B------:R-:W-:Y:S01]  /*1370*/  IMAD R69, R139, 0x7, RZ ;  /* 0x000000078b457824 */ /* 0x000fe200078e02ff */
[-C--:B------:R-:W-:Y:S01]  /*1380*/  LEA.HI.X.SX32 R109, R17, R19.reuse, 0x1, P3 ;  /* 0x00000013116d7211 */ /* 0x080fe200018f0eff */
[----:B------:R-:W-:Y:S01]  /*1390*/  IMAD R147, R139, 0x1e, RZ ;  /* 0x0000001e8b937824 */ /* 0x000fe200078e02ff */
[----:B------:R-:W-:Y:S01]  /*13a0*/  LEA.HI.X.SX32 R113, R3, R19, 0x1, P2 ;  /* 0x0000001303717211 */ /* 0x000fe200010f0eff */
[----:B------:R-:W-:Y:S01]  /*13b0*/  IMAD R16, R21, 0x8, R15 ;  /* 0x0000000815107824 */ /* 0x000fe200078e020f */
[-C--:B------:R-:W-:Y:S01]  /*13c0*/  LEA R114, P1, R13, R95.reuse, 0x1 ;  /* 0x0000005f0d727211 */ /* 0x080fe200078208ff */
[C---:B------:R-:W-:Y:S01]  /*13d0*/  IMAD.SHL.U32 R35, R139.reuse, 0x4, RZ ;  /* 0x000000048b237824 */ /* 0x040fe200078e00ff */
[C---:B------:R-:W-:Y:S01]  /*13e0*/  LEA R110, P3, R10.reuse, R95, 0x1 ;  /* 0x0000005f0a6e7211 */ /* 0x040fe200078608ff */
[----:B------:R-:W-:Y:S01]  /*13f0*/  IMAD R157, R139, 0xf, RZ ;  /* 0x0000000f8b9d7824 */ /* 0x000fe200078e02ff */
[----:B------:R-:W-:Y:S01]  /*1400*/  LEA R3, R21, R16, 0x3 ;  /* 0x0000001015037211 */ /* 0x000fe200078e18ff */
[----:B------:R-:W-:Y:S01]  /*1410*/  IMAD.MOV.U32 R81, RZ, RZ, 0x3f800000 ;  /* 0x3f800000ff517424 */ /* 0x000fe200078e00ff */
[-C--:B------:R-:W-:Y:S01]  /*1420*/  LEA.HI.X.SX32 R115, R13, R19.reuse, 0x1, P1 ;  /* 0x000000130d737211 */ /* 0x080fe200008f0eff */
[----:B------:R-:W-:Y:S01]  /*1430*/  IMAD.MOV.U32 R13, RZ, RZ, RZ ;  /* 0x000000ffff0d7224 */ /* 0x000fe200078e00ff */
[----:B------:R-:W-:Y:S01]  /*1440*/  LEA.HI.X.SX32 R111, R10, R19, 0x1, P3 ;  /* 0x000000130a6f7211 */ /* 0x000fe200018f0eff */
[C---:B------:R-:W-:Y:S01]  /*1450*/  IMAD R10, R21.reuse, 0x8, R3 ;  /* 0x00000008150a7824 */ /* 0x040fe200078e0203 */
[-C--:B------:R-:W-:Y:S01]  /*1460*/  LEA R106, P1, R12, R95.reuse, 0x1 ;  /* 0x0000005f0c6a7211 */ /* 0x080fe200078208ff */
[----:B------:R-:W-:Y:S01]  /*1470*/  IMAD.MOV.U32 R90, RZ, RZ, -0x800000 ;  /* 0xff800000ff5a7424 */ /* 0x000fe200078e00ff */
[----:B------:R-:W-:Y:S01]  /*1480*/  LEA R92, P4, R18, R95, 0x1 ;  /* 0x0000005f125c7211 */ /* 0x000fe200078808ff */
[----:B------:R-:W-:Y:S01]  /*1490*/  IMAD.MOV.U32 R88, RZ, RZ, -0x800000 ;  /* 0xff800000ff587424 */ /* 0x000fe200078e00ff */
[----:B------:R-:W-:Y:S01]  /*14a0*/  LEA.HI.X.SX32 R107, R12, R19, 0x1, P1 ;  /* 0x000000130c6b7211 */ /* 0x000fe200008f0eff */
[----:B------:R-:W-:Y:S01]  /*14b0*/  IMAD.MOV.U32 R80, RZ, RZ, 0x3f800000 ;  /* 0x3f800000ff507424 */ /* 0x000fe200078e00ff */
[----:B------:R-:W-:Y:S01]  /*14c0*/  LEA R12, R21, R10, 0x3 ;  /* 0x0000000a150c7211 */ /* 0x000fe200078e18ff */
[----:B------:R-:W-:Y:S01]  /*14d0*/  IMAD.MOV.U32 R27, RZ, RZ, 0x3f800000 ;  /* 0x3f800000ff1b7424 */ /* 0x000fe200078e00ff */
[-C--:B------:R-:W-:Y:S01]  /*14e0*/  LEA R104, P2, R14, R95.reuse, 0x1 ;  /* 0x0000005f0e687211 */ /* 0x080fe200078408ff */
[----:B------:R-:W-:Y:S01]  /*14f0*/  CS2R R48, SRZ ;  /* 0x0000000000307805 */ /* 0x000fe2000001ff00 */
[C---:B------:R-:W-:Y:S01]  /*1500*/  LEA R102, P3, R15.reuse, R95, 0x1 ;  /* 0x0000005f0f667211 */ /* 0x040fe200078608ff */
[----:B------:R-:W-:Y:S01]  /*1510*/  CS2R R50, SRZ ;  /* 0x0000000000327805 */ /* 0x000fe2000001ff00 */
[----:B------:R-:W-:Y:S01]  /*1520*/  LEA.HI.X.SX32 R93, R18, R19, 0x1, P4 ;  /* 0x00000013125d7211 */ /* 0x000fe200020f0eff */
[----:B------:R-:W-:Y:S01]  /*1530*/  CS2R R44, SRZ ;  /* 0x00000000002c7805 */ /* 0x000fe2000001ff00 */
[----:B------:R-:W-:Y:S01]  /*1540*/  LEA R94, P4, R12, R95, 0x1 ;  /* 0x0000005f0c5e7211 */ /* 0x000fe200078808ff */
[----:B------:R-:W-:Y:S01]  /*1550*/  CS2R R46, SRZ ;  /* 0x00000000002e7805 */ /* 0x000fe2000001ff00 */
[-C--:B------:R-:W-:Y:S01]  /*1560*/  LEA.HI.X.SX32 R105, R14, R19.reuse, 0x1, P2 ;  /* 0x000000130e697211 */ /* 0x080fe200010f0eff */
[----:B------:R-:W-:Y:S01]  /*1570*/  CS2R R40, SRZ ;  /* 0x0000000000287805 */ /* 0x000fe2000001ff00 */
[----:B------:R-:W-:Y:S01]  /*1580*/  LEA.HI.X.SX32 R103, R15, R19, 0x1, P3 ;  /* 0x000000130f677211 */ /* 0x000fe200018f0eff */
[----:B------:R-:W-:Y:S01]  /*1590*/  CS2R R42, SRZ ;  /* 0x00000000002a7805 */ /* 0x000fe2000001ff00 */
[-C--:B------:R-:W-:Y:S01]  /*15a0*/  LEA R100, P1, R16, R95.reuse, 0x1 ;  /* 0x0000005f10647211 */ /* 0x080fe200078208ff */
[----:B------:R-:W-:Y:S01]  /*15b0*/  CS2R R60, SRZ ;  /* 0x00000000003c7805 */ /* 0x000fe2000001ff00 */
[-C--:B------:R-:W-:Y:S01]  /*15c0*/  LEA R98, P2, R3, R95.reuse, 0x1 ;  /* 0x0000005f03627211 */ /* 0x080fe200078408ff */
[----:B------:R-:W-:Y:S01]  /*15d0*/  CS2R R62, SRZ ;  /* 0x00000000003e7805 */ /* 0x000fe2000001ff00 */
[----:B------:R-:W-:Y:S01]  /*15e0*/  LEA R96, P3, R10, R95, 0x1 ;  /* 0x0000005f0a607211 */ /* 0x000fe200078608ff */
[----:B------:R-:W-:Y:S01]  /*15f0*/  CS2R R64, SRZ ;  /* 0x0000000000407805 */ /* 0x000fe2000001ff00 */
[-C--:B------:R-:W-:Y:S01]  /*1600*/  LEA.HI.X.SX32 R95, R12, R19.reuse, 0x1, P4 ;  /* 0x000000130c5f7211 */ /* 0x080fe200020f0eff */
[----:B------:R-:W-:Y:S01]  /*1610*/  CS2R R66, SRZ ;  /* 0x0000000000427805 */ /* 0x000fe2000001ff00 */
[-C--:B------:R-:W-:Y:S01]  /*1620*/  IADD3 R134, P6, R135, R154.reuse, RZ ;  /* 0x0000009a87867210 */ /* 0x080fe20007fde0ff */
[----:B------:R-:W-:Y:S01]  /*1630*/  CS2R R28, SRZ ;  /* 0x00000000001c7805 */ /* 0x000fe2000001ff00 */
[----:B------:R-:W-:Y:S01]  /*1640*/  IADD3 R144, P4, R75, R154, RZ ;  /* 0x0000009a4b907210 */ /* 0x000fe20007f9e0ff */
[----:B------:R-:W-:Y:S01]  /*1650*/  CS2R R30, SRZ ;  /* 0x00000000001e7805 */ /* 0x000fe2000001ff00 */
[----:B------:R-:W-:-:S02]  /*1660*/  LEA.HI.X.SX32 R97, R10, R19, 0x1, P3 ;  /* 0x000000130a617211 */ /* 0x000fc400018f0eff */
[-C--:B------:R-:W-:Y:S02]  /*1670*/  LEA.HI.X.SX32 R137, R73, R155.reuse, 0x1, P5 ;  /* 0x0000009b49897211 */ /* 0x080fe400028f0eff */
[-C--:B------:R-:W-:Y:S02]  /*1680*/  LEA.HI.X.SX32 R145, R37, R155.reuse, 0x1, P4 ;  /* 0x0000009b25917211 */ /* 0x080fe400020f0eff */
[----:B------:R-:W-:Y:S02]  /*1690*/  LEA.HI.X.SX32 R135, R75, R155, 0x1, P6 ;  /* 0x0000009b4b877211 */ /* 0x000fe400030f0eff */
[-C--:B------:R-:W-:Y:S02]  /*16a0*/  IADD3 R132, P3, R133, R154.reuse, RZ ;  /* 0x0000009a85847210 */ /* 0x080fe40007f7e0ff */
[-C--:B------:R-:W-:Y:S02]  /*16b0*/  IADD3 R130, P5, R131, R154.reuse, RZ ;  /* 0x0000009a83827210 */ /* 0x080fe40007fbe0ff */
[----:B------:R-:W-:-:S02]  /*16c0*/  IADD3 R148, P4, R39, R154, RZ ;  /* 0x0000009a27947210 */ /* 0x000fc40007f9e0ff */
[----:B------:R-:W-:Y:S02]  /*16d0*/  IADD3 R142, P6, R79, R154, RZ ;  /* 0x0000009a4f8e7210 */ /* 0x000fe40007fde0ff */
[----:B------:R-:W-:Y:S02]  /*16e0*/  SHF.L.U32 R15, R139, 0x1, RZ ;  /* 0x000000018b0f7819 */ /* 0x000fe400000006ff */
[----:B------:R-:W-:Y:S02]  /*16f0*/  SHF.R.U32.HI R12, RZ, 0x3, R0 ;  /* 0x00000003ff0c7819 */ /* 0x000fe40000011600 */
[-C--:B------:R-:W-:Y:S02]  /*1700*/  LEA.HI.X.SX32 R133, R77, R155.reuse, 0x1, P3 ;  /* 0x0000009b4d857211 */ /* 0x080fe400018f0eff */
[-C--:B------:R-:W-:Y:S02]  /*1710*/  LEA.HI.X.SX32 R149, R33, R155.reuse, 0x1, P4 ;  /* 0x0000009b21957211 */ /* 0x080fe400020f0eff */
[----:B------:R-:W-:-:S02]  /*1720*/  LEA.HI.X.SX32 R143, R39, R155, 0x1, P6 ;  /* 0x0000009b278f7211 */ /* 0x000fc400030f0eff */
[----:B------:R-:W-:Y:S02]  /*1730*/  LEA.HI.X.SX32 R131, R79, R155, 0x1, P5 ;  /* 0x0000009b4f837211 */ /* 0x000fe400028f0eff */
[-C--:B------:R-:W-:Y:S02]  /*1740*/  IADD3 R128, P3, R129, R154.reuse, RZ ;  /* 0x0000009a81807210 */ /* 0x080fe40007f7e0ff */
[-C--:B------:R-:W-:Y:S02]  /*1750*/  IADD3 R126, P4, R141, R154.reuse, RZ ;  /* 0x0000009a8d7e7210 */ /* 0x080fe40007f9e0ff */
[-C--:B------:R-:W-:Y:S02]  /*1760*/  IADD3 R140, P6, R127, R154.reuse, RZ ;  /* 0x0000009a7f8c7210 */ /* 0x080fe40007fde0ff */
[----:B------:R-:W-:Y:S02]  /*1770*/  IADD3 R152, P5, R15, R154, RZ ;  /* 0x0000009a0f987210 */ /* 0x000fe40007fbe0ff */
[----:B------:R-:W-:-:S02]  /*1780*/  LOP3.LUT R9, R9, 0x38, RZ, 0xc0, !PT ;  /* 0x0000003809097812 */ /* 0x000fc400078ec0ff */
[----:B------:R-:W-:Y:S02]  /*1790*/  LOP3.LUT R12, R12, 0x4, RZ, 0xc0, !PT ;  /* 0x000000040c0c7812 */ /* 0x000fe400078ec0ff */
[----:B------:R-:W-:Y:S02]  /*17a0*/  LEA.HI.X.SX32 R101, R16, R19, 0x1, P1 ;  /* 0x0000001310657211 */ /* 0x000fe400008f0eff */
[-C--:B------:R-:W-:Y:S01]  /*17b0*/  LEA.HI.X.SX32 R129, R125, R155.reuse, 0x1, P3 ;  /* 0x0000009b7d817211 */ /* 0x080fe200018f0eff */
[----:B------:R-:W-:Y:S01]  /*17c0*/  IMAD.IADD R25, R9, 0x1, R12 ;  /* 0x0000000109197824 */ /* 0x000fe200078e020c */
[-C--:B------:R-:W-:Y:S02]  /*17d0*/  LEA.HI.X.SX32 R141, R69, R155.reuse, 0x1, P6 ;  /* 0x0000009b458d7211 */ /* 0x080fe400030f0eff */
[-C--:B------:R-:W-:Y:S02]  /*17e0*/  LEA.HI.X.SX32 R127, R127, R155.reuse, 0x1, P4 ;  /* 0x0000009b7f7f7211 */ /* 0x080fe400020f0eff */
[----:B------:R-:W-:-:S02]  /*17f0*/  LEA.HI.X.SX32 R153, R139, R155, 0x1, P5 ;  /* 0x0000009b8b997211 */ /* 0x000fc400028f0eff */
[----:B------:R-:W-:Y:S02]  /*1800*/  LOP3.LUT P1, RZ, R0, 0x1, RZ, 0xc0, !PT ;  /* 0x0000000100ff7812 */ /* 0x000fe4000782c0ff */
[----:B------:R-:W-:Y:S02]  /*1810*/  SHF.L.U32 R10, R87, 0x1, RZ ;  /* 0x00000001570a7819 */ /* 0x000fe400000006ff */
[C---:B------:R-:W-:Y:S02]  /*1820*/  SHF.L.U32 R71, R139.reuse, 0x3, RZ ;  /* 0x000000038b477819 */ /* 0x040fe400000006ff */
[CC--:B------:R-:W-:Y:S02]  /*1830*/  LEA R150, P3, R139.reuse, R154.reuse, 0x2 ;  /* 0x0000009a8b967211 */ /* 0x0c0fe400078610ff */
[CC--:B------:R-:W-:Y:S02]  /*1840*/  LEA R146, P6, R139.reuse, R154.reuse, 0x3 ;  /* 0x0000009a8b927211 */ /* 0x0c0fe400078c18ff */
[----:B------:R-:W-:-:S02]  /*1850*/  LEA R138, P4, R139, R154, 0x4 ;  /* 0x0000009a8b8a7211 */ /* 0x000fc400078820ff */
[----:B------:R-:W-:Y:S02]  /*1860*/  IADD3 R124, P5, R147, R154, RZ ;  /* 0x0000009a937c7210 */ /* 0x000fe40007fbe0ff */
[----:B------:R-:W-:Y:S02]  /*1870*/  LEA.HI.X.SX32 R99, R3, R19, 0x1, P2 ;  /* 0x0000001303637211 */ /* 0x000fe400010f0eff */
[----:B------:R-:W-:Y:S02]  /*1880*/  LOP3.LUT R12, R11, 0x10, R0, 0x78, !PT ;  /* 0x000000100b0c7812 */ /* 0x000fe400078e7800 */
[----:B------:R-:W-:Y:S02]  /*1890*/  ISETP.GE.U32.AND P2, PT, R87, 0x40, PT ;  /* 0x000000405700780c */ /* 0x000fe40003f46070 */
[----:B------:R-:W-:Y:S02]  /*18a0*/  MOV R17, RZ ;  /* 0x000000ff00117202 */ /* 0x000fe40000000f00 */
[----:B------:R-:W-:-:S02]  /*18b0*/  MOV R3, RZ ;  /* 0x000000ff00037202 */ /* 0x000fc40000000f00 */
[C---:B------:R-:W-:Y:S02]  /*18c0*/  ISETP.LT.U32.AND P0, PT, R87.reuse, 0x40, !P0 ;  /* 0x000000405700780c */ /* 0x040fe40004701070 */
[----:B------:R-:W-:Y:S02]  /*18d0*/  ISETP.LT.U32.AND P1, PT, R87, 0x40, !P1 ;  /* 0x000000405700780c */ /* 0x000fe40004f21070 */
[C---:B------:R-:W-:Y:S02]  /*18e0*/  LOP3.LUT R18, R10.reuse, 0x10, RZ, 0x3c, !PT ;  /* 0x000000100a127812 */ /* 0x040fe400078e3cff */
[C---:B------:R-:W-:Y:S02]  /*18f0*/  LOP3.LUT R19, R10.reuse, 0x20, RZ, 0x3c, !PT ;  /* 0x000000200a137812 */ /* 0x040fe400078e3cff */
[C---:B------:R-:W-:Y:S02]  /*1900*/  LOP3.LUT R20, R10.reuse, 0x30, RZ, 0x3c, !PT ;  /* 0x000000300a147812 */ /* 0x040fe400078e3cff */
[----:B------:R-:W-:-:S02]  /*1910*/  LOP3.LUT R21, R10, 0x40, RZ, 0x3c, !PT ;  /* 0x000000400a157812 */ /* 0x000fc400078e3cff */
[C---:B------:R-:W-:Y:S02]  /*1920*/  LOP3.LUT R22, R10.reuse, 0x50, RZ, 0x3c, !PT ;  /* 0x000000500a167812 */ /* 0x040fe400078e3cff */
[C---:B------:R-:W-:Y:S02]  /*1930*/  LOP3.LUT R23, R10.reuse, 0x60, RZ, 0x3c, !PT ;  /* 0x000000600a177812 */ /* 0x040fe400078e3cff */
[----:B------:R-:W-:Y:S02]  /*1940*/  LOP3.LUT R24, R10, 0x70, RZ, 0x3c, !PT ;  /* 0x000000700a187812 */ /* 0x000fe400078e3cff */
[-C--:B------:R-:W-:Y:S02]  /*1950*/  LEA.HI.X.SX32 R151, R15, R155.reuse, 0x1, P3 ;  /* 0x0000009b0f977211 */ /* 0x080fe400018f0eff */
[-C--:B------:R-:W-:Y:S02]  /*1960*/  LEA.HI.X.SX32 R147, R35, R155.reuse, 0x1, P6 ;  /* 0x0000009b23937211 */ /* 0x080fe400030f0eff */
[----:B------:R-:W-:-:S02]  /*1970*/  LEA.HI.X.SX32 R139, R71, R155, 0x1, P4 ;  /* 0x0000009b478b7211 */ /* 0x000fc400020f0eff */
[----:B------:R-:W-:Y:S02]  /*1980*/  LEA.HI.X.SX32 R125, R157, R155, 0x1, P5 ;  /* 0x0000009b9d7d7211 */ /* 0x000fe400028f0eff */
[----:B------:R-:W-:Y:S02]  /*1990*/  LOP3.LUT R11, R7, 0x20, RZ, 0x3c, !PT ;  /* 0x00000020070b7812 */ /* 0x000fe400078e3cff */
[----:B------:R-:W-:Y:S02]  /*19a0*/  LOP3.LUT R14, R5, 0x40, RZ, 0x3c, !PT ;  /* 0x00000040050e7812 */ /* 0x000fe400078e3cff */
.L_x_1:
[----:B------:R-:W-:-:S04]  /*19b0*/  IMAD.WIDE R70, R13, 0x2, R154 ;  /* 0x000000020d467825 */ /* 0x000fc800078e029a */
[C---:B------:R-:W-:Y:S01]  /*19c0*/  IMAD.WIDE R36, R13.reuse, 0x2, R148 ;  /* 0x000000020d247825 */ /* 0x040fe200078e0294 */
[----:B------:R0:W2:Y:S03]  /*19d0*/  LDG.E.U16 R79, [R70.64] ;  /* 0x00000004464f7981 */ /* 0x0000a6000c1e1500 */
[C---:B------:R-:W-:Y:S01]  /*19e0*/  IMAD.WIDE R34, R13.reuse, 0x2, R146 ;  /* 0x000000020d227825 */ /* 0x040fe200078e0292 */
[----:B------:R1:W3:Y:S03]  /*19f0*/  LDG.E.U16 R161, [R36.64] ;  /* 0x0000000424a17981 */ /* 0x0002e6000c1e1500 */
[C---:B------:R-:W-:Y:S01]  /*1a00*/  IMAD.WIDE R32, R13.reuse, 0x2, R144 ;  /* 0x000000020d207825 */ /* 0x040fe200078e0290 */
[----:B------:R4:W5:Y:S03]  /*1a10*/  LDG.E.U16 R158, [R34.64] ;  /* 0x00000004229e7981 */ /* 0x000966000c1e1500 */
[C---:B------:R-:W-:Y:S01]  /*1a20*/  IMAD.WIDE R74, R13.reuse, 0x2, R138 ;  /* 0x000000020d4a7825 */ /* 0x040fe200078e028a */
[----:B------:R0:W3:Y:S03]  /*1a30*/  LDG.E.U16 R163, [R32.64] ;  /* 0x0000000420a37981 */ /* 0x0000e6000c1e1500 */
[----:B------:R-:W-:-:S02]  /*1a40*/  IMAD.WIDE R68, R13, 0x2, R152 ;  /* 0x000000020d447825 */ /* 0x000fc400078e0298 */
[----:B------:R-:W3:Y:S02]  /*1a50*/  LDG.E.U16 R75, [R74.64] ;  /* 0x000000044a4b7981 */ /* 0x000ee4000c1e1500 */
[C---:B------:R-:W-:Y:S02]  /*1a60*/  IMAD.WIDE R38, R13.reuse, 0x2, R150 ;  /* 0x000000020d267825 */ /* 0x040fe400078e0296 */
[----:B------:R1:W5:Y:S02]  /*1a70*/  LDG.E.U16 R159, [R68.64] ;  /* 0x00000004449f7981 */ /* 0x000364000c1e1500 */
[C---:B------:R-:W-:Y:S02]  /*1a80*/  IMAD.WIDE R72, R13.reuse, 0x2, R136 ;  /* 0x000000020d487825 */ /* 0x040fe400078e0288 */
[----:B------:R4:W5:Y:S02]  /*1a90*/  LDG.E.U16 R78, [R38.64] ;  /* 0x00000004264e7981 */ /* 0x000964000c1e1500 */
[----:B0-----:R-:W-:-:S02]  /*1aa0*/  IMAD.WIDE R70, R13, 0x2, R134 ;  /* 0x000000020d467825 */ /* 0x001fc400078e0286 */
[----:B------:R-:W5:Y:S02]  /*1ab0*/  LDG.E.U16 R73, [R72.64] ;  /* 0x0000000448497981 */ /* 0x000f64000c1e1500 */
[C---:B-1----:R-:W-:Y:S02]  /*1ac0*/  IMAD.WIDE R36, R13.reuse, 0x2, R132 ;  /* 0x000000020d247825 */ /* 0x042fe400078e0284 */
[----:B------:R-:W5:Y:S02]  /*1ad0*/  LDG.E.U16 R70, [R70.64] ;  /* 0x0000000446467981 */ /* 0x000f64000c1e1500 */
[C---:B----4-:R-:W-:Y:S02]  /*1ae0*/  IMAD.WIDE R34, R13.reuse, 0x2, R130 ;  /* 0x000000020d227825 */ /* 0x050fe400078e0282 */
[----:B------:R-:W4:Y:S02]  /*1af0*/  LDG.E.U16 R37, [R36.64] ;  /* 0x0000000424257981 */ /* 0x000f24000c1e1500 */
[----:B------:R-:W-:-:S02]  /*1b00*/  IMAD.WIDE R32, R13, 0x2, R128 ;  /* 0x000000020d207825 */ /* 0x000fc400078e0280 */
[----:B------:R-:W4:Y:S02]  /*1b10*/  LDG.E.U16 R162, [R34.64] ;  /* 0x0000000422a27981 */ /* 0x000f24000c1e1500 */
[C---:B------:R-:W-:Y:S02]  /*1b20*/  IMAD.WIDE R76, R13.reuse, 0x2, R142 ;  /* 0x000000020d4c7825 */ /* 0x040fe400078e028e */
[----:B------:R-:W4:Y:S02]  /*1b30*/  LDG.E.U16 R165, [R32.64] ;  /* 0x0000000420a57981 */ /* 0x000f24000c1e1500 */
[C---:B------:R-:W-:Y:S02]  /*1b40*/  IMAD.WIDE R156, R13.reuse, 0x2, R140 ;  /* 0x000000020d9c7825 */ /* 0x040fe400078e028c */
[----:B------:R-:W4:Y:S02]  /*1b50*/  LDG.E.U16 R160, [R76.64] ;  /* 0x000000044ca07981 */ /* 0x000f24000c1e1500 */
[----:B------:R-:W-:-:S02]  /*1b60*/  IMAD.WIDE R68, R13, 0x2, R126 ;  /* 0x000000020d447825 */ /* 0x000fc400078e027e */
[----:B------:R-:W4:Y:S02]  /*1b70*/  LDG.E.U16 R157, [R156.64] ;  /* 0x000000049c9d7981 */ /* 0x000f24000c1e1500 */
[----:B------:R-:W-:Y:S02]  /*1b80*/  IMAD.WIDE R38, R13, 0x2, R124 ;  /* 0x000000020d267825 */ /* 0x000fe400078e027c */
[----:B------:R-:W4:Y:S04]  /*1b90*/  LDG.E.U16 R164, [R68.64] ;  /* 0x0000000444a47981 */ /* 0x000f28000c1e1500 */
[----:B------:R-:W4:Y:S04]  /*1ba0*/  LDG.E.U16 R39, [R38.64] ;  /* 0x0000000426277981 */ /* 0x000f28000c1e1500 */
[----:B------:R-:W-:Y:S06]  /*1bb0*/  BAR.SYNC.DEFER_BLOCKING 0x0 ;  /* 0x0000000000007b1d */ /* 0x000fec0000010000 */
[----:B--2---:R-:W-:Y:S04]  /*1bc0*/  STS.U16 [R10+0x2000], R79 ;  /* 0x0020004f0a007388 */ /* 0x004fe80000000400 */
[----:B---3--:R-:W-:Y:S04]  /*1bd0*/  STS.U16 [R10+0x2800], R75 ;  /* 0x0028004b0a007388 */ /* 0x008fe80000000400 */
[----:B-----5:R-:W-:Y:S04]  /*1be0*/  STS.U16 [R18+0x2100], R159 ;  /* 0x0021009f12007388 */ /* 0x020fe80000000400 */
[----:B------:R-:W-:Y:S04]  /*1bf0*/  STS.U16 [R18+0x2900], R73 ;  /* 0x0029004912007388 */ /* 0x000fe80000000400 */
[----:B------:R-:W-:Y:S04]  /*1c00*/  STS.U16 [R19+0x2200], R78 ;  /* 0x0022004e13007388 */ /* 0x000fe80000000400 */
[----:B------:R-:W-:Y:S04]  /*1c10*/  STS.U16 [R19+0x2a00], R70 ;  /* 0x002a004613007388 */ /* 0x000fe80000000400 */
[----:B------:R-:W-:Y:S04]  /*1c20*/  STS.U16 [R20+0x2300], R161 ;  /* 0x002300a114007388 */ /* 0x000fe80000000400 */
[----:B----4-:R-:W-:Y:S04]  /*1c30*/  STS.U16 [R20+0x2b00], R37 ;  /* 0x002b002514007388 */ /* 0x010fe80000000400 */
        /* <DEDUP_REMOVED lines=8> */
[----:B------:R-:W-:Y:S06]  /*1cc0*/  BAR.SYNC.DEFER_BLOCKING 0x0 ;  /* 0x0000000000007b1d */ /* 0x000fec0000010000 */
[----:B------:R-:W-:Y:S04]  /*1cd0*/  LDSM.16.MT88.4 R72, [R7] ;  /* 0x000000000748783b */ /* 0x000fe80000004200 */
[----:B------:R-:W0:Y:S04]  /*1ce0*/  LDSM.16.M88.4 R32, [R5+0x2000] ;  /* 0x002000000520783b */ /* 0x000e280000000200 */
[----:B------:R-:W1:Y:S04]  /*1cf0*/  LDSM.16.MT88.4 R76, [R11] ;  /* 0x000000000b4c783b */ /* 0x000e680000004200 */
[----:B------:R-:W2:Y:S04]  /*1d00*/  LDSM.16.MT88.4 R68, [R7+0x400] ;  /* 0x000400000744783b */ /* 0x000ea80000004200 */
[----:B------:R-:W3:Y:S01]  /*1d10*/  LDSM.16.MT88.4 R36, [R11+0x400] ;  /* 0x000400000b24783b */ /* 0x000ee20000004200 */
[-C--:B0-----:R-:W-:Y:S08]  /*1d20*/  HMMA.16816.F32.BF16 R72, R72, R32.reuse, RZ ;  /* 0x000000204848723c */ /* 0x081ff000000418ff */
[----:B-1----:R-:W-:Y:S11]  /*1d30*/  HMMA.16816.F32.BF16 R76, R76, R32, RZ ;  /* 0x000000204c4c723c */ /* 0x002ff600000418ff */
[----:B------:R-:W-:Y:S05]  /*1d40*/  @!UPT UIADD3 URZ, URZ, URZ, URZ ;  /* 0x0000003f3f3ff290 */ /* 0x000fea000fffe03f */
[-C--:B--2---:R-:W-:Y:S01]  /*1d50*/  HMMA.16816.F32.BF16 R68, R68, R34.reuse, R72 ;  /* 0x000000224444723c */ /* 0x084fe20000041848 */
[----:B------:R-:W-:Y:S07]  /*1d60*/  LDSM.16.MT88.4 R72, [R7+0x800] ;  /* 0x000800000748783b */ /* 0x000fee0000004200 */
[----:B---3--:R-:W-:Y:S01]  /*1d70*/  HMMA.16816.F32.BF16 R76, R36, R34, R76 ;  /* 0x00000022244c723c */ /* 0x008fe2000004184c */
[----:B------:R-:W0:Y:S04]  /*1d80*/  LDSM.16.M88.4 R36, [R14+0x2000] ;  /* 0x002000000e24783b */ /* 0x000e280000000200 */
[----:B------:R-:W1:Y:S11]  /*1d90*/  LDSM.16.MT88.4 R32, [R11+0x800] ;  /* 0x000800000b20783b */ /* 0x000e760000004200 */
[-C--:B0-----:R-:W-:Y:S01]  /*1da0*/  HMMA.16816.F32.BF16 R68, R72, R36.reuse, R68 ;  /* 0x000000244844723c */ /* 0x081fe20000041844 */
[----:B------:R-:W0:Y:S07]  /*1db0*/  LDSM.16.MT88.4 R72, [R7+0xc00] ;  /* 0x000c00000748783b */ /* 0x000e2e0000004200 */
[----:B-1----:R-:W-:Y:S01]  /*1dc0*/  HMMA.16816.F32.BF16 R76, R32, R36, R76 ;  /* 0x00000024204c723c */ /* 0x002fe2000004184c */
[----:B------:R-:W1:Y:S11]  /*1dd0*/  LDSM.16.MT88.4 R32, [R11+0xc00] ;  /* 0x000c00000b20783b */ /* 0x000e760000004200 */
[----:B------:R-:W-:Y:S04]  /*1de0*/  @!UPT UIADD3 URZ, URZ, URZ, URZ ;  /* 0x0000003f3f3ff290 */ /* 0x000fe8000fffe03f */
[-C--:B0-----:R-:W-:Y:S01]  /*1df0*/  HMMA.16816.F32.BF16 R68, R72, R38.reuse, R68 ;  /* 0x000000264844723c */ /* 0x081fe20000041844 */
[----:B------:R-:W-:Y:S07]  /*1e00*/  LDSM.16.MT88.4 R72, [R7+0x1000] ;  /* 0x001000000748783b */ /* 0x000fee0000004200 */
[----:B-1----:R-:W-:Y:S01]  /*1e10*/  HMMA.16816.F32.BF16 R76, R32, R38, R76 ;  /* 0x00000026204c723c */ /* 0x002fe2000004184c */
        /* <DEDUP_REMOVED lines=17> */
[-C--:B0-----:R-:W-:Y:S08]  /*1f30*/  HMMA.16816.F32.BF16 R68, R72, R38.reuse, R68 ;  /* 0x000000264844723c */ /* 0x081ff00000041844 */
[----:B-1----:R-:W-:Y:S01]  /*1f40*/  HMMA.16816.F32.BF16 R32, R76, R38, R32 ;  /* 0x000000264c20723c */ /* 0x002fe20000041820 */
[----:B------:R-:W-:Y:S11]  /*1f50*/  BAR.SYNC.DEFER_BLOCKING 0x0 ;  /* 0x0000000000007b1d */ /* 0x000ff60000010000 */
[----:B------:R-:W-:Y:S04]  /*1f60*/  @!UPT UIADD3 URZ, URZ, URZ, URZ ;  /* 0x0000003f3f3ff290 */ /* 0x000fe8000fffe03f */
[----:B------:R-:W-:Y:S02]  /*1f70*/  FMUL R36, R68, c[0x0][0x188] ;  /* 0x0000620044247a20 */ /* 0x000fe40000400000 */
[----:B------:R-:W-:Y:S02]  /*1f80*/  FMUL R37, R69, c[0x0][0x188] ;  /* 0x0000620045257a20 */ /* 0x000fe40000400000 */
[----:B------:R-:W-:-:S03]  /*1f90*/  FMUL R38, R70, c[0x0][0x188] ;  /* 0x0000620046267a20 */ /* 0x000fc60000400000 */
[----:B------:R-:W-:Y:S01]  /*1fa0*/  FMNMX R74, R36, R37, !PT ;  /* 0x00000025244a7209 */ /* 0x000fe20007800000 */
[----:B------:R-:W-:Y:S02]  /*1fb0*/  FMUL R37, R71, c[0x0][0x188] ;  /* 0x0000620047257a20 */ /* 0x000fe40000400000 */
[----:B------:R-:W-:Y:S02]  /*1fc0*/  FMUL R36, R32, c[0x0][0x188] ;  /* 0x0000620020247a20 */ /* 0x000fe40000400000 */
[----:B------:R-:W-:Y:S02]  /*1fd0*/  FMUL R39, R33, c[0x0][0x188] ;  /* 0x0000620021277a20 */ /* 0x000fe40000400000 */
[----:B------:R-:W-:Y:S02]  /*1fe0*/  FMUL R72, R34, c[0x0][0x188] ;  /* 0x0000620022487a20 */ /* 0x000fe40000400000 */
[----:B------:R-:W-:Y:S01]  /*1ff0*/  FMUL R73, R35, c[0x0][0x188] ;  /* 0x0000620023497a20 */ /* 0x000fe20000400000 */
[----:B------:R-:W-:-:S02]  /*2000*/  FMNMX R37, R38, R37, !PT ;  /* 0x0000002526257209 */ /* 0x000fc40007800000 */
[----:B------:R-:W-:Y:S02]  /*2010*/  FMNMX R36, R36, R39, !PT ;  /* 0x0000002724247209 */ /* 0x000fe40007800000 */
[----:B------:R-:W-:Y:S01]  /*2020*/  FMNMX R72, R72, R73, !PT ;  /* 0x0000004948487209 */ /* 0x000fe20007800000 */
[----:B------:R-:W0:Y:S04]  /*2030*/  SHFL.BFLY PT, R39, R74, 0x2, 0x1f ;  /* 0x0c401f004a277f89 */ /* 0x000e2800000e0000 */
[----:B------:R-:W1:Y:S04]  /*2040*/  SHFL.BFLY PT, R38, R37, 0x2, 0x1f ;  /* 0x0c401f0025267f89 */ /* 0x000e6800000e0000 */
[----:B------:R-:W2:Y:S04]  /*2050*/  SHFL.BFLY PT, R75, R36, 0x2, 0x1f ;  /* 0x0c401f00244b7f89 */ /* 0x000ea800000e0000 */
[----:B------:R-:W3:Y:S01]  /*2060*/  SHFL.BFLY PT, R77, R72, 0x2, 0x1f ;  /* 0x0c401f00484d7f89 */ /* 0x000ee200000e0000 */
[----:B0-----:R-:W-:-:S02]  /*2070*/  FMNMX R39, R74, R39, !PT ;  /* 0x000000274a277209 */ /* 0x001fc40007800000 */
[----:B-1----:R-:W-:Y:S02]  /*2080*/  FMNMX R73, R37, R38, !PT ;  /* 0x0000002625497209 */ /* 0x002fe40007800000 */
[----:B--2---:R-:W-:Y:S02]  /*2090*/  FMNMX R75, R36, R75, !PT ;  /* 0x0000004b244b7209 */ /* 0x004fe40007800000 */
[----:B---3--:R-:W-:Y:S01]  /*20a0*/  FMNMX R77, R72, R77, !PT ;  /* 0x0000004d484d7209 */ /* 0x008fe20007800000 */
        /* <DEDUP_REMOVED lines=8> */
[----:B------:R-:W-:Y:S04]  /*2130*/  @P0 STS [R25+0x2000], R38 ;  /* 0x0020002619000388 */ /* 0x000fe80000000800 */
[----:B------:R-:W-:Y:S04]  /*2140*/  @P0 STS [R25+0x2040], R76 ;  /* 0x0020404c19000388 */ /* 0x000fe80000000800 */
[----:B------:R-:W-:Y:S04]  /*2150*/  @P0 STS [R25+0x2080], R78 ;  /* 0x0020804e19000388 */ /* 0x000fe80000000800 */
[----:B------:R-:W-:Y:S04]  /*2160*/  @P0 STS [R25+0x20c0], R74 ;  /* 0x0020c04a19000388 */ /* 0x000fe80000000800 */
[----:B------:R-:W-:Y:S06]  /*2170*/  BAR.SYNC.DEFER_BLOCKING 0x0 ;  /* 0x0000000000007b1d */ /* 0x000fec0000010000 */
[----:B------:R-:W0:Y:S04]  /*2180*/  @!P2 LDS R15, [R87.X4+0x2000] ;  /* 0x00200000570fa984 */ /* 0x000e280000004800 */
[----:B0-----:R-:W0:Y:S02]  /*2190*/  SHFL.BFLY PT, R36, R15, 0x1, 0x1f ;  /* 0x0c201f000f247f89 */ /* 0x001e2400000e0000 */
[----:B0-----:R-:W-:-:S05]  /*21a0*/  FMNMX R36, R15, R36, !PT ;  /* 0x000000240f247209 */ /* 0x001fca0007800000 */
[----:B------:R-:W-:Y:S04]  /*21b0*/  @P1 STS [R87.X4+0x2000], R36 ;  /* 0x0020002457001388 */ /* 0x000fe80000004800 */
[----:B------:R-:W-:Y:S06]  /*21c0*/  BAR.SYNC.DEFER_BLOCKING 0x0 ;  /* 0x0000000000007b1d */ /* 0x000fec0000010000 */
[----:B------:R-:W0:Y:S04]  /*21d0*/  LDS R72, [R9+0x2000] ;  /* 0x0020000009487984 */ /* 0x000e280000000800 */
[----:B------:R-:W1:Y:S04]  /*21e0*/  LDS R79, [R9+0x20c0] ;  /* 0x0020c000094f7984 */ /* 0x000e680000000800 */
[----:B------:R-:W2:Y:S04]  /*21f0*/  LDS R77, [R9+0x2040] ;  /* 0x00204000094d7984 */ /* 0x000ea80000000800 */
[----:B------:R-:W3:Y:S01]  /*2200*/  LDS R156, [R9+0x2080] ;  /* 0x00208000099c7984 */ /* 0x000ee20000000800 */
[----:B0-----:R-:W-:-:S02]  /*2210*/  FMNMX R76, R72, R91, !PT ;  /* 0x0000005b484c7209 */ /* 0x001fc40007800000 */
[----:B-1----:R-:W-:-:S03]  /*2220*/  FMNMX R79, R79, R88, !PT ;  /* 0x000000584f4f7209 */ /* 0x002fc60007800000 */
[----:B------:R-:W-:Y:S01]  /*2230*/  FFMA R68, R68, c[0x0][0x188], -R76 ;  /* 0x0000620044447a23 */ /* 0x000fe2000000084c */
[----:B--2---:R-:W-:-:S03]  /*2240*/  FMNMX R77, R77, R90, !PT ;  /* 0x0000005a4d4d7209 */ /* 0x004fc60007800000 */
[----:B------:R-:W-:Y:S02]  /*2250*/  FMUL R68, R68, 1.4426950216293334961 ;  /* 0x3fb8aa3b44447820 */ /* 0x000fe40000400000 */
[----:B------:R-:W-:Y:S01]  /*2260*/  FFMA R34, R34, c[0x0][0x188], -R79 ;  /* 0x0000620022227a23 */ /* 0x000fe2000000084f */
[----:B---3--:R-:W-:Y:S01]  /*2270*/  FMNMX R78, R156, R89, !PT ;  /* 0x000000599c4e7209 */ /* 0x008fe20007800000 */
[----:B------:R0:W-:Y:S01]  /*2280*/  MUFU.EX2 R36, R68 ;  /* 0x0000004400247308 */ /* 0x0001e20000000800 */
[----:B------:R-:W-:Y:S02]  /*2290*/  FFMA R69, R69, c[0x0][0x188], -R76 ;  /* 0x0000620045457a23 */ /* 0x000fe4000000084c */
[--C-:B------:R-:W-:Y:S02]  /*22a0*/  FFMA R70, R70, c[0x0][0x188], -R77.reuse ;  /* 0x0000620046467a23 */ /* 0x100fe4000000084d */
[----:B------:R-:W-:Y:S02]  /*22b0*/  FFMA R71, R71, c[0x0][0x188], -R77 ;  /* 0x0000620047477a23 */ /* 0x000fe4000000084d */
[----:B------:R-:W-:-:S02]  /*22c0*/  FFMA R32, R32, c[0x0][0x188], -R78 ;  /* 0x0000620020207a23 */ /* 0x000fc4000000084e */
[----:B0-----:R-:W-:Y:S02]  /*22d0*/  FMUL R68, R34, 1.4426950216293334961 ;  /* 0x3fb8aa3b22447820 */ /* 0x001fe40000400000 */
[----:B------:R-:W-:Y:S02]  /*22e0*/  FFMA R33, R33, c[0x0][0x188], -R78 ;  /* 0x0000620021217a23 */ /* 0x000fe4000000084e */
[----:B------:R-:W-:Y:S02]  /*22f0*/  FFMA R34, R35, c[0x0][0x188], -R79 ;  /* 0x0000620023227a23 */ /* 0x000fe4000000084f */
[----:B------:R-:W-:Y:S02]  /*2300*/  FMUL R37, R69, 1.4426950216293334961 ;  /* 0x3fb8aa3b45257820 */ /* 0x000fe40000400000 */
[----:B------:R-:W-:Y:S02]  /*2310*/  FMUL R38, R70, 1.4426950216293334961 ;  /* 0x3fb8aa3b46267820 */ /* 0x000fe40000400000 */
[----:B------:R-:W-:-:S02]  /*2320*/  FMUL R39, R71, 1.4426950216293334961 ;  /* 0x3fb8aa3b47277820 */ /* 0x000fc40000400000 */
[----:B------:R-:W-:Y:S02]  /*2330*/  FMUL R32, R32, 1.4426950216293334961 ;  /* 0x3fb8aa3b20207820 */ /* 0x000fe40000400000 */
[----:B------:R-:W-:Y:S02]  /*2340*/  FMUL R33, R33, 1.4426950216293334961 ;  /* 0x3fb8aa3b21217820 */ /* 0x000fe40000400000 */
[----:B------:R-:W-:Y:S01]  /*2350*/  FMUL R34, R34, 1.4426950216293334961 ;  /* 0x3fb8aa3b22227820 */ /* 0x000fe20000400000 */
[----:B------:R-:W0:Y:S08]  /*2360*/  MUFU.EX2 R37, R37 ;  /* 0x0000002500257308 */ /* 0x000e300000000800 */
[----:B------:R-:W-:Y:S08]  /*2370*/  MUFU.EX2 R38, R38 ;  /* 0x0000002600267308 */ /* 0x000ff00000000800 */
[----:B------:R-:W1:Y:S08]  /*2380*/  MUFU.EX2 R39, R39 ;  /* 0x0000002700277308 */ /* 0x000e700000000800 */
[----:B------:R-:W-:Y:S08]  /*2390*/  MUFU.EX2 R32, R32 ;  /* 0x0000002000207308 */ /* 0x000ff00000000800 */
[----:B------:R-:W2:Y:S08]  /*23a0*/  MUFU.EX2 R33, R33 ;  /* 0x0000002100217308 */ /* 0x000eb00000000800 */
[----:B------:R-:W-:Y:S08]  /*23b0*/  MUFU.EX2 R35, R68 ;  /* 0x0000004400237308 */ /* 0x000ff00000000800 */
[----:B------:R-:W3:Y:S01]  /*23c0*/  MUFU.EX2 R34, R34 ;  /* 0x0000002200227308 */ /* 0x000ee20000000800 */
[----:B0-----:R-:W-:-:S02]  /*23d0*/  FADD R69, R36, R37 ;  /* 0x0000002524457221 */ /* 0x001fc40000000000 */
[----:B-1----:R-:W-:Y:S02]  /*23e0*/  FADD R70, R38, R39 ;  /* 0x0000002726467221 */ /* 0x002fe40000000000 */
[----:B--2---:R-:W-:Y:S01]  /*23f0*/  FADD R71, R32, R33 ;  /* 0x0000002120477221 */ /* 0x004fe20000000000 */
[----:B------:R-:W0:Y:S04]  /*2400*/  SHFL.BFLY PT, R74, R69, 0x2, 0x1f ;  /* 0x0c401f00454a7f89 */ /* 0x000e2800000e0000 */
[----:B------:R-:W1:Y:S01]  /*2410*/  SHFL.BFLY PT, R73, R70, 0x2, 0x1f ;  /* 0x0c401f0046497f89 */ /* 0x000e6200000e0000 */
[----:B---3--:R-:W-:-:S03]  /*2420*/  FADD R72, R35, R34 ;  /* 0x0000002223487221 */ /* 0x008fc60000000000 */
[----:B------:R-:W2:Y:S04]  /*2430*/  SHFL.BFLY PT, R156, R71, 0x2, 0x1f ;  /* 0x0c401f00479c7f89 */ /* 0x000ea800000e0000 */
[----:B------:R-:W3:Y:S01]  /*2440*/  SHFL.BFLY PT, R75, R72, 0x2, 0x1f ;  /* 0x0c401f00484b7f89 */ /* 0x000ee200000e0000 */
[----:B0-----:R-:W-:Y:S02]  /*2450*/  FADD R74, R69, R74 ;  /* 0x0000004a454a7221 */ /* 0x001fe40000000000 */
[----:B-1----:R-:W-:-:S03]  /*2460*/  FADD R68, R70, R73 ;  /* 0x0000004946447221 */ /* 0x002fc60000000000 */
[----:B------:R-:W0:Y:S01]  /*2470*/  SHFL.BFLY PT, R73, R74, 0x1, 0x1f ;  /* 0x0c201f004a497f89 */ /* 0x000e2200000e0000 */
[----:B--2---:R-:W-:-:S03]  /*2480*/  FADD R156, R71, R156 ;  /* 0x0000009c479c7221 */ /* 0x004fc60000000000 */
[----:B------:R-:W-:Y:S01]  /*2490*/  BAR.SYNC.DEFER_BLOCKING 0x0 ;  /* 0x0000000000007b1d */ /* 0x000fe20000010000 */
[----:B---3--:R-:W-:-:S05]  /*24a0*/  FADD R158, R72, R75 ;  /* 0x0000004b489e7221 */ /* 0x008fca0000000000 */
[----:B------:R-:W1:Y:S04]  /*24b0*/  SHFL.BFLY PT, R75, R68, 0x1, 0x1f ;  /* 0x0c201f00444b7f89 */ /* 0x000e6800000e0000 */
[----:B------:R-:W2:Y:S04]  /*24c0*/  SHFL.BFLY PT, R157, R156, 0x1, 0x1f ;  /* 0x0c201f009c9d7f89 */ /* 0x000ea800000e0000 */
[----:B------:R-:W3:Y:S01]  /*24d0*/  SHFL.BFLY PT, R69, R158, 0x1, 0x1f ;  /* 0x0c201f009e457f89 */ /* 0x000ee200000e0000 */
[----:B0-----:R-:W-:-:S05]  /*24e0*/  FADD R70, R74, R73 ;  /* 0x000000494a467221 */ /* 0x001fca0000000000 */
[----:B------:R-:W-:Y:S01]  /*24f0*/  @P0 STS [R25+0x2000], R70 ;  /* 0x0020004619000388 */ /* 0x000fe20000000800 */
[----:B-1----:R-:W-:Y:S02]  /*2500*/  FADD R160, R68, R75 ;  /* 0x0000004b44a07221 */ /* 0x002fe40000000000 */
[----:B--2---:R-:W-:Y:S02]  /*2510*/  FADD R162, R156, R157 ;  /* 0x0000009d9ca27221 */ /* 0x004fe40000000000 */
[----:B---3--:R-:W-:Y:S01]  /*2520*/  FADD R164, R158, R69 ;  /* 0x000000459ea47221 */ /* 0x008fe20000000000 */
[----:B------:R-:W-:Y:S04]  /*2530*/  @P0 STS [R25+0x2040], R160 ;  /* 0x002040a019000388 */ /* 0x000fe80000000800 */
[----:B------:R-:W-:Y:S04]  /*2540*/  @P0 STS [R25+0x2080], R162 ;  /* 0x002080a219000388 */ /* 0x000fe80000000800 */
[----:B------:R-:W-:Y:S04]  /*2550*/  @P0 STS [R25+0x20c0], R164 ;  /* 0x0020c0a419000388 */ /* 0x000fe80000000800 */
[----:B------:R-:W-:Y:S06]  /*2560*/  BAR.SYNC.DEFER_BLOCKING 0x0 ;  /* 0x0000000000007b1d */ /* 0x000fec0000010000 */
[----:B------:R-:W0:Y:S04]  /*2570*/  @!P2 LDS R16, [R87.X4+0x2000] ;  /* 0x002000005710a984 */ /* 0x000e280000004800 */
[----:B0-----:R-:W0:Y:S02]  /*2580*/  SHFL.BFLY PT, R69, R16, 0x1, 0x1f ;  /* 0x0c201f0010457f89 */ /* 0x001e2400000e0000 */
[----:B0-----:R-:W-:-:S05]  /*2590*/  FADD R74, R16, R69 ;  /* 0x00000045104a7221 */ /* 0x001fca0000000000 */
[----:B------:R-:W-:Y:S04]  /*25a0*/  @P1 STS [R87.X4+0x2000], R74 ;  /* 0x0020004a57001388 */ /* 0x000fe80000004800 */
[----:B------:R-:W-:Y:S01]  /*25b0*/  BAR.SYNC.DEFER_BLOCKING 0x0 ;  /* 0x0000000000007b1d */ /* 0x000fe20000010000 */
[----:B------:R-:W-:-:S04]  /*25c0*/  FADD R68, -R76, R91 ;  /* 0x0000005b4c447221 */ /* 0x000fc80000000100 */
[----:B------:R-:W-:Y:S02]  /*25d0*/  FMUL R72, R68, 1.4426950216293334961 ;  /* 0x3fb8aa3b44487820 */ /* 0x000fe40000400000 */
[----:B------:R-:W-:Y:S01]  /*25e0*/  FADD R68, -R77, R90 ;  /* 0x0000005a4d447221 */ /* 0x000fe20000000100 */
[----:B------:R-:W0:Y:S04]  /*25f0*/  LDS R71, [R9+0x2040] ;  /* 0x0020400009477984 */ /* 0x000e280000000800 */
[----:B------:R-:W1:Y:S01]  /*2600*/  LDS R156, [R9+0x2000] ;  /* 0x00200000099c7984 */ /* 0x000e620000000800 */
[----:B------:R-:W-:Y:S01]  /*2610*/  FMUL R68, R68, 1.4426950216293334961 ;  /* 0x3fb8aa3b44447820 */ /* 0x000fe20000400000 */
[----:B------:R-:W2:Y:S02]  /*2620*/  MUFU.EX2 R72, R72 ;  /* 0x0000004800487308 */ /* 0x000ea40000000800 */
[----:B------:R-:W3:Y:S06]  /*2630*/  LDS R69, [R9+0x2080] ;  /* 0x0020800009457984 */ /* 0x000eec0000000800 */
[----:B------:R4:W5:Y:S02]  /*2640*/  MUFU.EX2 R70, R68 ;  /* 0x0000004400467308 */ /* 0x0009640000000800 */
[----:B----4-:R-:W4:Y:S01]  /*2650*/  LDS R68, [R9+0x20c0] ;  /* 0x0020c00009447984 */ /* 0x010f220000000800 */
[----:B--2---:R-:W-:-:S02]  /*2660*/  FMUL R56, R72, R56 ;  /* 0x0000003848387220 */ /* 0x004fc40000400000 */
[C---:B------:R-:W-:Y:S02]  /*2670*/  FMUL R57, R72.reuse, R57 ;  /* 0x0000003948397220 */ /* 0x040fe40000400000 */
[----:B------:R-:W-:Y:S02]  /*2680*/  FMUL R52, R72, R52 ;  /* 0x0000003448347220 */ /* 0x000fe40000400000 */
[C---:B-----5:R-:W-:Y:S02]  /*2690*/  FMUL R58, R70.reuse, R58 ;  /* 0x0000003a463a7220 */ /* 0x060fe40000400000 */
[C---:B------:R-:W-:Y:S02]  /*26a0*/  FMUL R59, R70.reuse, R59 ;  /* 0x0000003b463b7220 */ /* 0x040fe40000400000 */
[C---:B------:R-:W-:Y:S02]  /*26b0*/  FMUL R54, R70.reuse, R54 ;  /* 0x0000003646367220 */ /* 0x040fe40000400000 */
[----:B------:R-:W-:-:S02]  /*26c0*/  FMUL R55, R70, R55 ;  /* 0x0000003746377220 */ /* 0x000fc40000400000 */
[C---:B------:R-:W-:Y:S02]  /*26d0*/  FMUL R50, R70.reuse, R50 ;  /* 0x0000003246327220 */ /* 0x040fe40000400000 */
[C---:B------:R-:W-:Y:S02]  /*26e0*/  FMUL R51, R70.reuse, R51 ;  /* 0x0000003346337220 */ /* 0x040fe40000400000 */
[C---:B------:R-:W-:Y:S02]  /*26f0*/  FMUL R46, R70.reuse, R46 ;  /* 0x0000002e462e7220 */ /* 0x040fe40000400000 */
[C---:B------:R-:W-:Y:S02]  /*2700*/  FMUL R47, R70.reuse, R47 ;  /* 0x0000002f462f7220 */ /* 0x040fe40000400000 */
[----:B0-----:R-:W-:Y:S02]  /*2710*/  FFMA R80, R70, R80, R71 ;  /* 0x0000005046507223 */ /* 0x001fe40000000047 */
[----:B------:R-:W-:-:S02]  /*2720*/  FADD R70, -R79, R88 ;  /* 0x000000584f467221 */ /* 0x000fc40000000100 */
[C---:B-1----:R-:W-:Y:S02]  /*2730*/  FFMA R81, R72.reuse, R81, R156 ;  /* 0x0000005148517223 */ /* 0x042fe4000000009c */
[C---:B------:R-:W-:Y:S02]  /*2740*/  FMUL R53, R72.reuse, R53 ;  /* 0x0000003548357220 */ /* 0x040fe40000400000 */
[C---:B------:R-:W-:Y:S02]  /*2750*/  FMUL R48, R72.reuse, R48 ;  /* 0x0000003048307220 */ /* 0x040fe40000400000 */
[C---:B------:R-:W-:Y:S02]  /*2760*/  FMUL R49, R72.reuse, R49 ;  /* 0x0000003148317220 */ /* 0x040fe40000400000 */
[C---:B------:R-:W-:Y:S02]  /*2770*/  FMUL R44, R72.reuse, R44 ;  /* 0x0000002c482c7220 */ /* 0x040fe40000400000 */
[----:B------:R-:W-:-:S02]  /*2780*/  FMUL R45, R72, R45 ;  /* 0x0000002d482d7220 */ /* 0x000fc40000400000 */
[----:B------:R-:W-:Y:S02]  /*2790*/  FADD R72, -R78, R89 ;  /* 0x000000594e487221 */ /* 0x000fe40000000100 */
[----:B------:R-:W-:Y:S02]  /*27a0*/  FMUL R70, R70, 1.4426950216293334961 ;  /* 0x3fb8aa3b46467820 */ /* 0x000fe40000400000 */
[----:B------:R-:W-:-:S04]  /*27b0*/  FMUL R158, R72, 1.4426950216293334961 ;  /* 0x3fb8aa3b489e7820 */ /* 0x000fc80000400000 */
[----:B------:R-:W3:Y:S08]  /*27c0*/  MUFU.EX2 R88, R158 ;  /* 0x0000009e00587308 */ /* 0x000ef00000000800 */
[----:B------:R-:W4:Y:S01]  /*27d0*/  MUFU.EX2 R70, R70 ;  /* 0x0000004600467308 */ /* 0x000f220000000800 */
[----:B------:R-:W-:-:S04]  /*27e0*/  IMAD.WIDE R72, R17, 0x2, R118 ;  /* 0x0000000211487825 */ /* 0x000fc800078e0276 */
[C---:B------:R-:W-:Y:S02]  /*27f0*/  IMAD.WIDE R90, R17.reuse, 0x2, R120 ;  /* 0x00000002115a7825 */ /* 0x040fe400078e0278 */
[----:B------:R0:W2:Y:S02]  /*2800*/  LDG.E.U16 R73, [R72.64] ;  /* 0x0000000448497981 */ /* 0x0000a4000c1e1500 */
[----:B---3--:R-:W-:Y:S02]  /*2810*/  FFMA R26, R88, R26, R69 ;  /* 0x0000001a581a7223 */ /* 0x008fe40000000045 */
[----:B------:R-:W-:Y:S01]  /*2820*/  IMAD.WIDE R74, R17, 0x2, R116 ;  /* 0x00000002114a7825 */ /* 0x000fe200078e0274 */
[----:B------:R1:W3:Y:S03]  /*2830*/  LDG.E.U16 R71, [R90.64] ;  /* 0x000000045a477981 */ /* 0x0002e6000c1e1500 */
[----:B----4-:R-:W-:-:S02]  /*2840*/  FFMA R27, R70, R27, R68 ;  /* 0x0000001b461b7223 */ /* 0x010fc40000000044 */
[----:B------:R4:W5:Y:S01]  /*2850*/  LDG.E.U16 R75, [R74.64] ;  /* 0x000000044a4b7981 */ /* 0x000962000c1e1500 */
[----:B------:R-:W-:-:S04]  /*2860*/  IMAD.WIDE R68, R17, 0x2, R114 ;  /* 0x0000000211447825 */ /* 0x000fc800078e0272 */
[C---:B------:R-:W-:Y:S01]  /*2870*/  IMAD.WIDE R156, R17.reuse, 0x2, R122 ;  /* 0x00000002119c7825 */ /* 0x040fe200078e027a */
[----:B0-----:R0:W5:Y:S03]  /*2880*/  LDG.E.U16 R72, [R68.64] ;  /* 0x0000000444487981 */ /* 0x001166000c1e1500 */
[C---:B------:R-:W-:Y:S01]  /*2890*/  IMAD.WIDE R160, R17.reuse, 0x2, R112 ;  /* 0x0000000211a07825 */ /* 0x040fe200078e0270 */
[----:B------:R0:W5:Y:S03]  /*28a0*/  LDG.E.U16 R89, [R156.64] ;  /* 0x000000049c597981 */ /* 0x000166000c1e1500 */
[----:B------:R-:W-:-:S04]  /*28b0*/  IMAD.WIDE R158, R17, 0x2, R110 ;  /* 0x00000002119e7825 */ /* 0x000fc800078e026e */
[C---:B-1----:R-:W-:Y:S01]  /*28c0*/  IMAD.WIDE R90, R17.reuse, 0x2, R108 ;  /* 0x00000002115a7825 */ /* 0x042fe200078e026c */
[----:B------:R1:W5:Y:S03]  /*28d0*/  LDG.E.U16 R165, [R158.64] ;  /* 0x000000049ea57981 */ /* 0x000366000c1e1500 */
[C---:B------:R-:W-:Y:S01]  /*28e0*/  IMAD.WIDE R162, R17.reuse, 0x2, R104 ;  /* 0x0000000211a27825 */ /* 0x040fe200078e0268 */
[----:B----4-:R4:W5:Y:S03]  /*28f0*/  LDG.E.U16 R74, [R90.64] ;  /* 0x000000045a4a7981 */ /* 0x010966000c1e1500 */
[----:B0-----:R-:W-:Y:S01]  /*2900*/  IMAD.WIDE R68, R17, 0x2, R106 ;  /* 0x0000000211447825 */ /* 0x001fe200078e026a */
[----:B------:R0:W5:Y:S03]  /*2910*/  LDG.E.U16 R164, [R162.64] ;  /* 0x00000004a2a47981 */ /* 0x000166000c1e1500 */
[----:B------:R-:W-:-:S02]  /*2920*/  FMUL R42, R70, R42 ;  /* 0x0000002a462a7220 */ /* 0x000fc40000400000 */
[C---:B------:R-:W-:Y:S02]  /*2930*/  FMUL R43, R70.reuse, R43 ;  /* 0x0000002b462b7220 */ /* 0x040fe40000400000 */
[C---:B------:R-:W-:Y:S02]  /*2940*/  FMUL R62, R70.reuse, R62 ;  /* 0x0000003e463e7220 */ /* 0x040fe40000400000 */
[C---:B------:R-:W-:Y:S02]  /*2950*/  FMUL R63, R70.reuse, R63 ;  /* 0x0000003f463f7220 */ /* 0x040fe40000400000 */
[C---:B------:R-:W-:Y:S02]  /*2960*/  FMUL R66, R70.reuse, R66 ;  /* 0x0000004246427220 */ /* 0x040fe40000400000 */
[C---:B------:R-:W-:Y:S02]  /*2970*/  FMUL R67, R70.reuse, R67 ;  /* 0x0000004346437220 */ /* 0x040fe40000400000 */
[----:B------:R-:W-:-:S02]  /*2980*/  FMUL R30, R70, R30 ;  /* 0x0000001e461e7220 */ /* 0x000fc40000400000 */
[----:B------:R-:W-:Y:S02]  /*2990*/  FMUL R31, R70, R31 ;  /* 0x0000001f461f7220 */ /* 0x000fe40000400000 */
[C---:B------:R-:W-:Y:S01]  /*29a0*/  FMUL R40, R88.reuse, R40 ;  /* 0x0000002858287220 */ /* 0x040fe20000400000 */
[----:B------:R0:W5:Y:S01]  /*29b0*/  LDG.E.U16 R70, [R160.64] ;  /* 0x00000004a0467981 */ /* 0x000162000c1e1500 */
[C---:B------:R-:W-:Y:S02]  /*29c0*/  FMUL R41, R88.reuse, R41 ;  /* 0x0000002958297220 */ /* 0x040fe40000400000 */
[C---:B------:R-:W-:Y:S02]  /*29d0*/  FMUL R60, R88.reuse, R60 ;  /* 0x0000003c583c7220 */ /* 0x040fe40000400000 */
[C---:B------:R-:W-:Y:S02]  /*29e0*/  FMUL R61, R88.reuse, R61 ;  /* 0x0000003d583d7220 */ /* 0x040fe40000400000 */
[----:B------:R-:W-:-:S02]  /*29f0*/  FMUL R64, R88, R64 ;  /* 0x0000004058407220 */ /* 0x000fc40000400000 */
[C---:B------:R-:W-:Y:S02]  /*2a00*/  FMUL R65, R88.reuse, R65 ;  /* 0x0000004158417220 */ /* 0x040fe40000400000 */
[C---:B------:R-:W-:Y:S02]  /*2a10*/  FMUL R28, R88.reuse, R28 ;  /* 0x0000001c581c7220 */ /* 0x040fe40000400000 */
[----:B------:R-:W-:Y:S02]  /*2a20*/  FMUL R29, R88, R29 ;  /* 0x0000001d581d7220 */ /* 0x000fe40000400000 */
[C---:B------:R-:W-:Y:S01]  /*2a30*/  IMAD.WIDE R156, R17.reuse, 0x2, R102 ;  /* 0x00000002119c7825 */ /* 0x040fe200078e0266 */
[----:B------:R1:W5:Y:S03]  /*2a40*/  LDG.E.U16 R88, [R68.64] ;  /* 0x0000000444587981 */ /* 0x000366000c1e1500 */
[----:B----4-:R-:W-:-:S02]  /*2a50*/  IMAD.WIDE R90, R17, 0x2, R100 ;  /* 0x00000002115a7825 */ /* 0x010fc400078e0264 */
[----:B------:R4:W5:Y:S02]  /*2a60*/  LDG.E.U16 R157, [R156.64] ;  /* 0x000000049c9d7981 */ /* 0x000964000c1e1500 */
[C---:B0-----:R-:W-:Y:S02]  /*2a70*/  IMAD.WIDE R160, R17.reuse, 0x2, R96 ;  /* 0x0000000211a07825 */ /* 0x041fe400078e0260 */
[----:B------:R0:W5:Y:S02]  /*2a80*/  LDG.E.U16 R91, [R90.64] ;  /* 0x000000045a5b7981 */ /* 0x000164000c1e1500 */
[C---:B-1----:R-:W-:Y:S02]  /*2a90*/  IMAD.WIDE R158, R17.reuse, 0x2, R94 ;  /* 0x00000002119e7825 */ /* 0x042fe400078e025e */
[----:B------:R-:W5:Y:S02]  /*2aa0*/  LDG.E.U16 R161, [R160.64] ;  /* 0x00000004a0a17981 */ /* 0x000f64000c1e1500 */
[----:B------:R-:W-:-:S02]  /*2ab0*/  IMAD.WIDE R162, R17, 0x2, R92 ;  /* 0x0000000211a27825 */ /* 0x000fc400078e025c */
[----:B------:R-:W5:Y:S02]  /*2ac0*/  LDG.E.U16 R159, [R158.64] ;  /* 0x000000049e9f7981 */ /* 0x000f64000c1e1500 */
[----:B------:R-:W-:Y:S02]  /*2ad0*/  IMAD.WIDE R68, R17, 0x2, R98 ;  /* 0x0000000211447825 */ /* 0x000fe400078e0262 */
[----:B------:R-:W5:Y:S04]  /*2ae0*/  LDG.E.U16 R163, [R162.64] ;  /* 0x00000004a2a37981 */ /* 0x000f68000c1e1500 */
[----:B----4-:R-:W4:Y:S04]  /*2af0*/  LDG.E.U16 R156, [R68.64] ;  /* 0x00000004449c7981 */ /* 0x010f28000c1e1500 */
[----:B------:R-:W-:Y:S01]  /*2b00*/  BAR.SYNC.DEFER_BLOCKING 0x0 ;  /* 0x0000000000007b1d */ /* 0x000fe20000010000 */
[----:B------:R-:W-:-:S02]  /*2b10*/  F2FP.BF16.PACK_AB R37, R37, R36 ;  /* 0x000000242525723e */ /* 0x000fc400000010ff */
[----:B------:R-:W-:Y:S02]  /*2b20*/  F2FP.BF16.PACK_AB R39, R39, R38 ;  /* 0x000000262727723e */ /* 0x000fe400000010ff */
[----:B------:R-:W-:Y:S02]  /*2b30*/  F2FP.BF16.PACK_AB R33, R33, R32 ;  /* 0x000000202121723e */ /* 0x000fe400000010ff */
[----:B0-----:R-:W-:Y:S02]  /*2b40*/  F2FP.BF16.PACK_AB R90, R34, R35 ;  /* 0x00000023225a723e */ /* 0x001fe400000010ff */
[----:B------:R-:W-:-:S04]  /*2b50*/  IADD3 R3, R3, 0x10, RZ ;  /* 0x0000001003037810 */ /* 0x000fc80007ffe0ff */
[----:B------:R-:W-:Y:S01]  /*2b60*/  ISETP.GE.AND P3, PT, R3, c[0x0][0x1d0], PT ;  /* 0x0000740003007a0c */ /* 0x000fe20003f66270 */
[----:B--2---:R-:W-:Y:S04]  /*2b70*/  STS.U16 [R84+0x2200], R73 ;  /* 0x0022004954007388 */ /* 0x004fe80000000400 */
[----:B---3--:R-:W-:Y:S04]  /*2b80*/  STS.U16 [R84+0x2100], R71 ;  /* 0x0021004754007388 */ /* 0x008fe80000000400 */
        /* <DEDUP_REMOVED lines=10> */
[----:B------:R-:W-:Y:S04]  /*2c30*/  STS.U16 [R84+0x2d00], R161 ;  /* 0x002d00a154007388 */ /* 0x000fe80000000400 */
[----:B------:R-:W-:Y:S04]  /*2c40*/  STS.U16 [R84+0x2e00], R159 ;  /* 0x002e009f54007388 */ /* 0x000fe80000000400 */
[----:B------:R-:W-:Y:S04]  /*2c50*/  STS.U16 [R84+0x2f00], R163 ;  /* 0x002f00a354007388 */ /* 0x000fe80000000400 */
[----:B----4-:R-:W-:Y:S04]  /*2c60*/  STS.U16 [R84+0x2c00], R156 ;  /* 0x002c009c54007388 */ /* 0x010fe80000000400 */
[----:B------:R-:W-:Y:S04]  /*2c70*/  STS [R6+0x3000], R37 ;  /* 0x0030002506007388 */ /* 0x000fe80000000800 */
[----:B------:R-:W-:Y:S04]  /*2c80*/  STS [R6+0x3100], R39 ;  /* 0x0031002706007388 */ /* 0x000fe80000000800 */
[----:B------:R-:W-:Y:S04]  /*2c90*/  STS [R6+0x3200], R33 ;  /* 0x0032002106007388 */ /* 0x000fe80000000800 */
[----:B------:R1:W-:Y:S04]  /*2ca0*/  STS [R6+0x3300], R90 ;  /* 0x0033005a06007388 */ /* 0x0003e80000000800 */
[----:B------:R-:W-:Y:S06]  /*2cb0*/  BAR.SYNC.DEFER_BLOCKING 0x0 ;  /* 0x0000000000007b1d */ /* 0x000fec0000010000 */
[----:B------:R-:W-:Y:S04]  /*2cc0*/  LDSM.16.M88.4 R72, [R12+0x3000] ;  /* 0x003000000c48783b */ /* 0x000fe80000000200 */
[----:B------:R-:W2:Y:S04]  /*2cd0*/  LDSM.16.M88.4 R32, [R8+0x2800] ;  /* 0x002800000820783b */ /* 0x000ea80000000200 */
[----:B------:R-:W3:Y:S04]  /*2ce0*/  LDSM.16.M88.4 R36, [R12+0x3200] ;  /* 0x003200000c24783b */ /* 0x000ee80000000200 */
[----:B------:R-:W4:Y:S01]  /*2cf0*/  LDSM.16.M88.4 R68, [R8+0x2000] ;  /* 0x002000000844783b */ /* 0x000f220000000200 */
[----:B0-----:R-:W-:Y:S01]  /*2d00*/  IMAD.MOV.U32 R91, RZ, RZ, R76 ;  /* 0x000000ffff5b7224 */ /* 0x001fe200078e004c */
[----:B-1----:R-:W-:Y:S01]  /*2d10*/  MOV R90, R77 ;  /* 0x0000004d005a7202 */ /* 0x002fe20000000f00 */
[----:B------:R-:W-:Y:S01]  /*2d20*/  IMAD.MOV.U32 R89, RZ, RZ, R78 ;  /* 0x000000ffff597224 */ /* 0x000fe200078e004e */
[----:B------:R-:W-:Y:S01]  /*2d30*/  MOV R88, R79 ;  /* 0x0000004f00587202 */ /* 0x000fe20000000f00 */
[-C--:B--2---:R-:W-:Y:S08]  /*2d40*/  HMMA.16816.F32.BF16 R48, R72, R32.reuse, R48 ;  /* 0x000000204830723c */ /* 0x084ff00000041830 */
[----:B---3--:R-:W-:Y:S07]  /*2d50*/  HMMA.16816.F32.BF16 R64, R36, R32, R64 ;  /* 0x000000202440723c */ /* 0x008fee0000041840 */
[----:B------:R-:W-:Y:S01]  /*2d60*/  MOV R32, 0x10 ;  /* 0x0000001000207802 */ /* 0x000fe20000000f00 */
[----:B----4-:R-:W-:Y:S04]  /*2d70*/  HMMA.16816.F32.BF16 R56, R72, R68, R56 ;  /* 0x000000444838723c */ /* 0x010fe80000041838 */
[----:B------:R-:W-:-:S04]  /*2d80*/  IMAD R17, R32, c[0x0][0x1b4], R17 ;  /* 0x00006d0020117a24 */ /* 0x000fc800078e0211 */
[----:B------:R-:W-:Y:S01]  /*2d90*/  HMMA.16816.F32.BF16 R52, R72, R70, R52 ;  /* 0x000000464834723c */ /* 0x000fe20000041834 */
[----:B------:R-:W-:-:S07]  /*2da0*/  IMAD R13, R32, c[0x0][0x1a4], R13 ;  /* 0x00006900200d7a24 */ /* 0x000fce00078e020d */
[----:B------:R-:W-:Y:S08]  /*2db0*/  HMMA.16816.F32.BF16 R44, R72, R34, R44 ;  /* 0x00000022482c723c */ /* 0x000ff0000004182c */
[C---:B------:R-:W-:Y:S08]  /*2dc0*/  HMMA.16816.F32.BF16 R40, R36.reuse, R68, R40 ;  /* 0x000000442428723c */ /* 0x040ff00000041828 */
[C---:B------:R-:W-:Y:S08]  /*2dd0*/  HMMA.16816.F32.BF16 R60, R36.reuse, R70, R60 ;  /* 0x00000046243c723c */ /* 0x040ff0000004183c */
[----:B------:R-:W-:Y:S01]  /*2de0*/  HMMA.16816.F32.BF16 R28, R36, R34, R28 ;  /* 0x00000022241c723c */ /* 0x000fe2000004181c */
[----:B------:R-:W-:Y:S01]  /*2df0*/  @P3 CALL.REL.NOINC `(.L_x_0) ;  /* 0x0000001000003944 */ /* 0x000fe20003c00000 */
[----:B------:R-:W-:Y:S06]  /*2e00*/  BRA `(.L_x_1) ;  /* 0xffffeba000007947 */ /* 0x000fec000383ffff */
.L_x_0:
[----:B------:R-:W-:-:S04]  /*2e10*/  NOP ;  /* 0x0000000000007918 */ /* 0x000fc80000000000 */
[----:B------:R-:W-:Y:S01]  /*2e20*/  IMAD.MOV.U32 R102, RZ, RZ, c[0x0][0x1c8] ;  /* 0x00007200ff667624 */ /* 0x000fe200078e00ff */
[----:B------:R-:W-:Y:S01]  /*2e30*/  SHF.L.U32 R3, R0, 0x2, RZ ;  /* 0x0000000200037819 */ /* 0x000fe200000006ff */
[----:B------:R-:W-:Y:S01]  /*2e40*/  IMAD R5, R2, c[0x0][0x1c0], RZ ;  /* 0x0000700002057a24 */ /* 0x000fe200078e02ff */
[----:B------:R-:W-:Y:S01]  /*2e50*/  LOP3.LUT R83, R83, 0x180, RZ, 0xc0, !PT ;  /* 0x0000018053537812 */ /* 0x000fe200078ec0ff */
[----:B------:R-:W-:Y:S01]  /*2e60*/  FMUL R114, R81, 8388608 ;  /* 0x4b00000051727820 */ /* 0x000fe20000400000 */
[----:B------:R-:W-:Y:S01]  /*2e70*/  LEA R11, R102, R4, 0x2 ;  /* 0x00000004660b7211 */ /* 0x000fe200078e10ff */
[----:B------:R-:W-:Y:S01]  /*2e80*/  FMUL R115, R80, 8388608 ;  /* 0x4b00000050737820 */ /* 0x000fe20000400000 */
[----:B------:R-:W-:Y:S01]  /*2e90*/  LOP3.LUT R6, R3, 0x38, RZ, 0xc0, !PT ;  /* 0x0000003803067812 */ /* 0x000fe200078ec0ff */
[----:B------:R-:W-:Y:S01]  /*2ea0*/  IMAD.MOV.U32 R129, RZ, RZ, R42 ;  /* 0x000000ffff817224 */ /* 0x000fe200078e002a */
[----:B------:R-:W-:Y:S01]  /*2eb0*/  SHF.L.U32 R8, R0, 0x4, RZ ;  /* 0x0000000400087819 */ /* 0x000fe200000006ff */
[----:B------:R-:W-:Y:S01]  /*2ec0*/  IMAD R12, R102, 0x4, R11 ;  /* 0x00000004660c7824 */ /* 0x000fe200078e020b */
[----:B------:R-:W-:Y:S01]  /*2ed0*/  SHF.L.U32 R7, R0, 0x9, RZ ;  /* 0x0000000900077819 */ /* 0x000fe200000006ff */
[----:B------:R-:W-:Y:S01]  /*2ee0*/  IMAD R110, R85, 0x10, R6 ;  /* 0x00000010556e7824 */ /* 0x000fe200078e0206 */
[----:B------:R-:W-:Y:S01]  /*2ef0*/  LOP3.LUT R10, R83, 0x48, R0, 0xf8, !PT ;  /* 0x00000048530a7812 */ /* 0x000fe200078ef800 */
[----:B------:R-:W-:Y:S01]  /*2f00*/  IMAD R13, R102, 0x4, R12 ;  /* 0x00000004660d7824 */ /* 0x000fe200078e020c */
[----:B------:R-:W-:Y:S01]  /*2f10*/  LOP3.LUT R8, R8, 0x70, RZ, 0xc0, !PT ;  /* 0x0000007008087812 */ /* 0x000fe200078ec0ff */
[----:B------:R-:W-:Y:S01]  /*2f20*/  IMAD.SHL.U32 R6, R0, 0x40, RZ ;  /* 0x0000004000067824 */ /* 0x000fe200078e00ff */
[----:B------:R-:W-:Y:S01]  /*2f30*/  SHF.R.U32.HI R0, RZ, 0x1, R0 ;  /* 0x00000001ff007819 */ /* 0x000fe20000011600 */
[----:B------:R-:W-:Y:S01]  /*2f40*/  IMAD.MOV.U32 R118, RZ, RZ, R29 ;  /* 0x000000ffff767224 */ /* 0x000fe200078e001d */
[----:B------:R-:W-:Y:S01]  /*2f50*/  LEA R15, R102, R13, 0x2 ;  /* 0x0000000d660f7211 */ /* 0x000fe200078e10ff */
[----:B------:R-:W-:Y:S01]  /*2f60*/  IMAD.MOV.U32 R125, RZ, RZ, R62 ;  /* 0x000000ffff7d7224 */ /* 0x000fe200078e003e */
[----:B------:R-:W-:Y:S01]  /*2f70*/  LOP3.LUT R25, R0, 0xc, RZ, 0xc0, !PT ;  /* 0x0000000c00197812 */ /* 0x000fe200078ec0ff */
[----:B------:R-:W-:Y:S01]  /*2f80*/  IMAD.MOV.U32 R128, RZ, RZ, R60 ;  /* 0x000000ffff807224 */ /* 0x000fe200078e003c */
[----:B------:R-:W-:Y:S01]  /*2f90*/  LEA R17, R102, R15, 0x2 ;  /* 0x0000000f66117211 */ /* 0x000fe200078e10ff */
[----:B------:R-:W-:Y:S01]  /*2fa0*/  IMAD.MOV.U32 R124, RZ, RZ, R64 ;  /* 0x000000ffff7c7224 */ /* 0x000fe200078e0040 */
[----:B------:R-:W-:Y:S01]  /*2fb0*/  LOP3.LUT R9, R82, 0x840, RZ, 0xc0, !PT ;  /* 0x0000084052097812 */ /* 0x000fe200078ec0ff */
[----:B------:R-:W-:Y:S01]  /*2fc0*/  IMAD.MOV.U32 R113, RZ, RZ, R47 ;  /* 0x000000ffff717224 */ /* 0x000fe200078e002f */
[----:B------:R-:W-:Y:S01]  /*2fd0*/  IADD3 R0, R8, R25, RZ ;  /* 0x0000001908007210 */ /* 0x000fe20007ffe0ff */
[C---:B------:R-:W-:Y:S01]  /*2fe0*/  IMAD R18, R102.reuse, 0x4, R17 ;  /* 0x0000000466127824 */ /* 0x040fe200078e0211 */
[----:B------:R-:W-:Y:S01]  /*2ff0*/  LOP3.LUT R35, R9, 0x40, R6, 0x78, !PT ;  /* 0x0000004009237812 */ /* 0x000fe200078e7806 */
[----:B------:R-:W-:Y:S01]  /*3000*/  IMAD.SHL.U32 R6, R5, 0x2, RZ ;  /* 0x0000000205067824 */ /* 0x000fe200078e00ff */
[----:B------:R-:W-:Y:S01]  /*3010*/  ISETP.GE.U32.AND P0, PT, R87, 0x20, PT ;  /* 0x000000205700780c */ /* 0x000fe20003f06070 */
[----:B------:R-:W-:Y:S01]  /*3020*/  IMAD R19, R102, 0x4, R18 ;  /* 0x0000000466137824 */ /* 0x000fe200078e0212 */
[----:B------:R-:W-:Y:S01]  /*3030*/  LOP3.LUT R87, R8, 0x1800, R7, 0xf8, !PT ;  /* 0x0000180008577812 */ /* 0x000fe200078ef807 */
[----:B------:R-:W-:Y:S01]  /*3040*/  IMAD.IADD R110, R110, 0x1, R35 ;  /* 0x000000016e6e7824 */ /* 0x000fe200078e0223 */
[----:B------:R-:W-:Y:S01]  /*3050*/  MOV R121, R26 ;  /* 0x0000001a00797202 */ /* 0x000fe20000000f00 */
[----:B------:R-:W-:Y:S01]  /*3060*/  IMAD R7, R86, c[0x0][0x1c4], RZ ;  /* 0x0000710056077a24 */ /* 0x000fe200078e02ff */
[C---:B------:R-:W-:Y:S01]  /*3070*/  LEA R21, R102.reuse, R19, 0x2 ;  /* 0x0000001366157211 */ /* 0x040fe200078e10ff */
[----:B------:R-:W-:Y:S01]  /*3080*/  IMAD.HI R5, R5, 0x2, RZ ;  /* 0x0000000205057827 */ /* 0x000fe200078e02ff */
[----:B------:R-:W-:Y:S01]  /*3090*/  LOP3.LUT R87, R87, R10, RZ, 0x3c, !PT ;  /* 0x0000000a57577212 */ /* 0x000fe200078e3cff */
[----:B------:R-:W-:Y:S01]  /*30a0*/  BAR.SYNC.DEFER_BLOCKING 0x0 ;  /* 0x0000000000007b1d */ /* 0x000fe20000010000 */
[----:B------:R-:W-:Y:S01]  /*30b0*/  MOV R119, R27 ;  /* 0x0000001b00777202 */ /* 0x000fe20000000f00 */
[C---:B------:R-:W-:Y:S01]  /*30c0*/  IMAD R23, R102.reuse, 0x4, R21 ;  /* 0x0000000466177824 */ /* 0x040fe200078e0215 */
[----:B------:R-:W-:Y:S01]  /*30d0*/  MOV R111, R50 ;  /* 0x00000032006f7202 */ /* 0x000fe20000000f00 */
[C---:B------:R-:W-:Y:S01]  /*30e0*/  IMAD.SHL.U32 R9, R7.reuse, 0x2, RZ ;  /* 0x0000000207097824 */ /* 0x040fe200078e00ff */
[----:B------:R-:W-:Y:S01]  /*30f0*/  MOV R50, R44 ;  /* 0x0000002c00327202 */ /* 0x000fe20000000f00 */
[----:B------:R-:W-:Y:S01]  /*3100*/  IMAD.HI R8, R7, 0x2, RZ ;  /* 0x0000000207087827 */ /* 0x000fe200078e02ff */
[----:B------:R-:W-:-:S02]  /*3110*/  LEA R25, R102, R23, 0x2 ;  /* 0x0000001766197211 */ /* 0x000fc400078e10ff */
[----:B------:R-:W-:Y:S01]  /*3120*/  IADD3 R108, P1, P2, R9, c[0x0][0x178], R6 ;  /* 0x00005e00096c7a10 */ /* 0x000fe20007a3e006 */
[----:B------:R-:W-:Y:S01]  /*3130*/  FMUL R116, R121, 8388608 ;  /* 0x4b00000079747820 */ /* 0x000fe20000400000 */
[----:B------:R-:W-:Y:S02]  /*3140*/  LEA R33, R102, R25, 0x2 ;  /* 0x0000001966217211 */ /* 0x000fe400078e10ff */
[----:B------:R-:W-:Y:S02]  /*3150*/  IADD3.X R112, R8, c[0x0][0x17c], R5, P1, P2 ;  /* 0x00005f0008707a10 */ /* 0x000fe40000fe4405 */
[----:B------:R-:W-:Y:S02]  /*3160*/  LEA R35, R102, R33, 0x2 ;  /* 0x0000002166237211 */ /* 0x000fe400078e10ff */
[-C--:B------:R-:W-:Y:S02]  /*3170*/  LEA R6, P1, R4, R108.reuse, 0x1 ;  /* 0x0000006c04067211 */ /* 0x080fe400078208ff */
[----:B------:R-:W-:Y:S01]  /*3180*/  LEA R8, P3, R12, R108, 0x1 ;  /* 0x0000006c0c087211 */ /* 0x000fe200078608ff */
[----:B------:R-:W-:Y:S01]  /*3190*/  IMAD R37, R102, 0x4, R35 ;  /* 0x0000000466257824 */ /* 0x000fe200078e0223 */
[----:B------:R-:W-:-:S02]  /*31a0*/  LEA.HI.X.SX32 R7, R4, R112, 0x1, P1 ;  /* 0x0000007004077211 */ /* 0x000fc400008f0eff */
[-C--:B------:R-:W-:Y:S02]  /*31b0*/  LEA R4, P1, R13, R108.reuse, 0x1 ;  /* 0x0000006c0d047211 */ /* 0x080fe400078208ff */
[----:B------:R-:W-:Y:S02]  /*31c0*/  LEA R39, R102, R37, 0x2 ;  /* 0x0000002566277211 */ /* 0x000fe400078e10ff */
[----:B------:R-:W-:Y:S02]  /*31d0*/  LEA R10, P2, R11, R108, 0x1 ;  /* 0x0000006c0b0a7211 */ /* 0x000fe400078408ff */
[-C--:B------:R-:W-:Y:S01]  /*31e0*/  LEA.HI.X.SX32 R9, R12, R112.reuse, 0x1, P3 ;  /* 0x000000700c097211 */ /* 0x080fe200018f0eff */
[----:B------:R-:W-:Y:S01]  /*31f0*/  IMAD R69, R102, 0x4, R39 ;  /* 0x0000000466457824 */ /* 0x000fe200078e0227 */
[-C--:B------:R-:W-:Y:S02]  /*3200*/  LEA.HI.X.SX32 R5, R13, R112.reuse, 0x1, P1 ;  /* 0x000000700d057211 */ /* 0x080fe400008f0eff */
[----:B------:R-:W-:-:S02]  /*3210*/  LEA.HI.X.SX32 R11, R11, R112, 0x1, P2 ;  /* 0x000000700b0b7211 */ /* 0x000fc400010f0eff */
[C---:B------:R-:W-:Y:S02]  /*3220*/  LEA R71, R102.reuse, R69, 0x2 ;  /* 0x0000004566477211 */ /* 0x040fe400078e10ff */
[-C--:B------:R-:W-:Y:S02]  /*3230*/  LEA R12, P1, R15, R108.reuse, 0x1 ;  /* 0x0000006c0f0c7211 */ /* 0x080fe400078208ff */
[-C--:B------:R-:W-:Y:S01]  /*3240*/  LEA R14, P2, R17, R108.reuse, 0x1 ;  /* 0x0000006c110e7211 */ /* 0x080fe200078408ff */
[----:B------:R-:W-:Y:S01]  /*3250*/  IMAD R73, R102, 0x4, R71 ;  /* 0x0000000466497824 */ /* 0x000fe200078e0247 */
[----:B------:R-:W-:Y:S02]  /*3260*/  LEA R16, P3, R18, R108, 0x1 ;  /* 0x0000006c12107211 */ /* 0x000fe400078608ff */
[----:B------:R-:W-:Y:S02]  /*3270*/  LEA.HI.X.SX32 R13, R15, R112, 0x1, P1 ;  /* 0x000000700f0d7211 */ /* 0x000fe400008f0eff */
[----:B------:R-:W-:-:S02]  /*3280*/  LEA R75, R102, R73, 0x2 ;  /* 0x00000049664b7211 */ /* 0x000fc400078e10ff */
[-C--:B------:R-:W-:Y:S02]  /*3290*/  LEA.HI.X.SX32 R15, R17, R112.reuse, 0x1, P2 ;  /* 0x00000070110f7211 */ /* 0x080fe400010f0eff */
[----:B------:R-:W-:Y:S01]  /*32a0*/  LEA.HI.X.SX32 R17, R18, R112, 0x1, P3 ;  /* 0x0000007012117211 */ /* 0x000fe200018f0eff */
[C---:B------:R-:W-:Y:S01]  /*32b0*/  IMAD R83, R102.reuse, 0x4, R75 ;  /* 0x0000000466537824 */ /* 0x040fe200078e024b */
[-C--:B------:R-:W-:Y:S02]  /*32c0*/  LEA R18, P1, R19, R108.reuse, 0x1 ;  /* 0x0000006c13127211 */ /* 0x080fe400078208ff */
[-C--:B------:R-:W-:Y:S02]  /*32d0*/  LEA R20, P2, R21, R108.reuse, 0x1 ;  /* 0x0000006c15147211 */ /* 0x080fe400078408ff */
[----:B------:R-:W-:Y:S02]  /*32e0*/  LEA R85, R102, R83, 0x2 ;  /* 0x0000005366557211 */ /* 0x000fe400078e10ff */
[----:B------:R-:W-:-:S02]  /*32f0*/  LEA R22, P3, R23, R108, 0x1 ;  /* 0x0000006c17167211 */ /* 0x000fc400078608ff */
[-C--:B------:R-:W-:Y:S01]  /*3300*/  LEA.HI.X.SX32 R19, R19, R112.reuse, 0x1, P1 ;  /* 0x0000007013137211 */ /* 0x080fe200008f0eff */
[C---:B------:R-:W-:Y:S01]  /*3310*/  IMAD R89, R102.reuse, 0x4, R85 ;  /* 0x0000000466597824 */ /* 0x040fe200078e0255 */
[-C--:B------:R-:W-:Y:S02]  /*3320*/  LEA.HI.X.SX32 R21, R21, R112.reuse, 0x1, P2 ;  /* 0x0000007015157211 */ /* 0x080fe400010f0eff */
[----:B------:R-:W-:Y:S02]  /*3330*/  LEA.HI.X.SX32 R23, R23, R112, 0x1, P3 ;  /* 0x0000007017177211 */ /* 0x000fe400018f0eff */
[C---:B------:R-:W-:Y:S02]  /*3340*/  LEA R91, R102.reuse, R89, 0x2 ;  /* 0x00000059665b7211 */ /* 0x040fe400078e10ff */
[-C--:B------:R-:W-:Y:S02]  /*3350*/  LEA R24, P1, R25, R108.reuse, 0x1 ;  /* 0x0000006c19187211 */ /* 0x080fe400078208ff */
[-C--:B------:R-:W-:Y:S01]  /*3360*/  LEA R32, P2, R33, R108.reuse, 0x1 ;  /* 0x0000006c21207211 */ /* 0x080fe200078408ff */
[----:B------:R-:W-:Y:S01]  /*3370*/  IMAD R93, R102, 0x4, R91 ;  /* 0x00000004665d7824 */ /* 0x000fe200078e025b */
[----:B------:R-:W-:-:S02]  /*3380*/  LEA R34, P3, R35, R108, 0x1 ;  /* 0x0000006c23227211 */ /* 0x000fc400078608ff */
[-C--:B------:R-:W-:Y:S02]  /*3390*/  LEA.HI.X.SX32 R25, R25, R112.reuse, 0x1, P1 ;  /* 0x0000007019197211 */ /* 0x080fe400008f0eff */
[C---:B------:R-:W-:Y:S02]  /*33a0*/  LEA R95, R102.reuse, R93, 0x2 ;  /* 0x0000005d665f7211 */ /* 0x040fe400078e10ff */
[-C--:B------:R-:W-:Y:S02]  /*33b0*/  LEA.HI.X.SX32 R33, R33, R112.reuse, 0x1, P2 ;  /* 0x0000007021217211 */ /* 0x080fe400010f0eff */
[----:B------:R-:W-:Y:S01]  /*33c0*/  LEA.HI.X.SX32 R35, R35, R112, 0x1, P3 ;  /* 0x0000007023237211 */ /* 0x000fe200018f0eff */
[----:B------:R-:W-:Y:S01]  /*33d0*/  IMAD R97, R102, 0x4, R95 ;  /* 0x0000000466617824 */ /* 0x000fe200078e025f */
[-C--:B------:R-:W-:Y:S02]  /*33e0*/  LEA R36, P1, R37, R108.reuse, 0x1 ;  /* 0x0000006c25247211 */ /* 0x080fe400078208ff */
[----:B------:R-:W-:-:S02]  /*33f0*/  LEA R38, P2, R39, R108, 0x1 ;  /* 0x0000006c27267211 */ /* 0x000fc400078408ff */
[C---:B------:R-:W-:Y:S02]  /*3400*/  LEA R99, R102.reuse, R97, 0x2 ;  /* 0x0000006166637211 */ /* 0x040fe400078e10ff */
[----:B------:R-:W-:Y:S02]  /*3410*/  LEA R68, P3, R69, R108, 0x1 ;  /* 0x0000006c45447211 */ /* 0x000fe400078608ff */
[-C--:B------:R-:W-:Y:S01]  /*3420*/  LEA.HI.X.SX32 R37, R37, R112.reuse, 0x1, P1 ;  /* 0x0000007025257211 */ /* 0x080fe200008f0eff */
[----:B------:R-:W-:Y:S01]  /*3430*/  IMAD R101, R102, 0x4, R99 ;  /* 0x0000000466657824 */ /* 0x000fe200078e0263 */
[-C--:B------:R-:W-:Y:S02]  /*3440*/  LEA.HI.X.SX32 R39, R39, R112.reuse, 0x1, P2 ;  /* 0x0000007027277211 */ /* 0x080fe400010f0eff */
[----:B------:R-:W-:Y:S02]  /*3450*/  LEA.HI.X.SX32 R69, R69, R112, 0x1, P3 ;  /* 0x0000007045457211 */ /* 0x000fe400018f0eff */
[----:B------:R-:W-:-:S02]  /*3460*/  LEA R70, P1, R71, R108, 0x1 ;  /* 0x0000006c47467211 */ /* 0x000fc400078208ff */
[-C--:B------:R-:W-:Y:S02]  /*3470*/  LEA R72, P2, R73, R108.reuse, 0x1 ;  /* 0x0000006c49487211 */ /* 0x080fe400078408ff */
[----:B------:R-:W-:Y:S02]  /*3480*/  LEA R74, P3, R75, R108, 0x1 ;  /* 0x0000006c4b4a7211 */ /* 0x000fe400078608ff */
[C---:B------:R-:W-:Y:S02]  /*3490*/  LEA R103, R102.reuse, R101, 0x2 ;  /* 0x0000006566677211 */ /* 0x040fe400078e10ff */
[-C--:B------:R-:W-:Y:S02]  /*34a0*/  LEA.HI.X.SX32 R71, R71, R112.reuse, 0x1, P1 ;  /* 0x0000007047477211 */ /* 0x080fe400008f0eff */
[-C--:B------:R-:W-:Y:S01]  /*34b0*/  LEA.HI.X.SX32 R73, R73, R112.reuse, 0x1, P2 ;  /* 0x0000007049497211 */ /* 0x080fe200010f0eff */
[----:B------:R-:W-:Y:S01]  /*34c0*/  IMAD R105, R102, 0x4, R103 ;  /* 0x0000000466697824 */ /* 0x000fe200078e0267 */
[----:B------:R-:W-:-:S02]  /*34d0*/  LEA.HI.X.SX32 R75, R75, R112, 0x1, P3 ;  /* 0x000000704b4b7211 */ /* 0x000fc400018f0eff */
[-C--:B------:R-:W-:Y:S02]  /*34e0*/  LEA R82, P1, R83, R108.reuse, 0x1 ;  /* 0x0000006c53527211 */ /* 0x080fe400078208ff */
[-C--:B------:R-:W-:Y:S02]  /*34f0*/  LEA R84, P2, R85, R108.reuse, 0x1 ;  /* 0x0000006c55547211 */ /* 0x080fe400078408ff */
[----:B------:R-:W-:Y:S02]  /*3500*/  LEA R88, P3, R89, R108, 0x1 ;  /* 0x0000006c59587211 */ /* 0x000fe400078608ff */
[-C--:B------:R-:W-:Y:S02]  /*3510*/  LEA.HI.X.SX32 R83, R83, R112.reuse, 0x1, P1 ;  /* 0x0000007053537211 */ /* 0x080fe400008f0eff */
[-C--:B------:R-:W-:Y:S02]  /*3520*/  LEA.HI.X.SX32 R85, R85, R112.reuse, 0x1, P2 ;  /* 0x0000007055557211 */ /* 0x080fe400010f0eff */
[----:B------:R-:W-:-:S02]  /*3530*/  LEA.HI.X.SX32 R89, R89, R112, 0x1, P3 ;  /* 0x0000007059597211 */ /* 0x000fc400018f0eff */
[-C--:B------:R-:W-:Y:S02]  /*3540*/  LEA R90, P1, R91, R108.reuse, 0x1 ;  /* 0x0000006c5b5a7211 */ /* 0x080fe400078208ff */
        /* <DEDUP_REMOVED lines=15> */
[-C--:B------:R-:W-:Y:S02]  /*3640*/  LEA R106, P3, R107, R108.reuse, 0x1 ;  /* 0x0000006c6b6a7211 */ /* 0x080fe400078608ff */
[----:B------:R-:W-:Y:S02]  /*3650*/  LEA R108, P4, R109, R108, 0x1 ;  /* 0x0000006c6d6c7211 */ /* 0x000fe400078808ff */
[-C--:B------:R-:W-:Y:S02]  /*3660*/  LEA.HI.X.SX32 R105, R105, R112.reuse, 0x1, P2 ;  /* 0x0000007069697211 */ /* 0x080fe400010f0eff */
[----:B------:R-:W-:-:S02]  /*3670*/  LEA.HI.X.SX32 R109, R109, R112, 0x1, P4 ;  /* 0x000000706d6d7211 */ /* 0x000fc400020f0eff */
[----:B------:R-:W-:Y:S02]  /*3680*/  FSETP.GEU.AND P4, PT, R121, 1.175494350822287508e-38, PT ;  /* 0x008000007900780b */ /* 0x000fe40003f8e000 */
[----:B------:R-:W-:Y:S02]  /*3690*/  LEA.HI.X.SX32 R103, R103, R112, 0x1, P1 ;  /* 0x0000007067677211 */ /* 0x000fe400008f0eff */
[----:B------:R-:W-:Y:S02]  /*36a0*/  FSETP.GEU.AND P2, PT, R81, 1.175494350822287508e-38, PT ;  /* 0x008000005100780b */ /* 0x000fe40003f4e000 */
[----:B------:R-:W-:Y:S02]  /*36b0*/  FSETP.GT.AND P1, PT, |R119|, 8.50705917302346158658e+37, PT ;  /* 0x7e8000007700780b */ /* 0x000fe40003f24200 */
[----:B------:R-:W-:Y:S02]  /*36c0*/  FSEL R27, R116, R121, !P4 ;  /* 0x00000079741b7208 */ /* 0x000fe40006000000 */
[----:B------:R-:W-:-:S02]  /*36d0*/  MOV R120, R28 ;  /* 0x0000001c00787202 */ /* 0x000fc40000000f00 */
[----:B------:R-:W-:Y:S01]  /*36e0*/  FSEL R44, R114, R81, !P2 ;  /* 0x00000051722c7208 */ /* 0x000fe20005000000 */
[----:B------:R-:W-:Y:S01]  /*36f0*/  IMAD.MOV.U32 R114, RZ, RZ, R40 ;  /* 0x000000ffff727224 */ /* 0x000fe200078e0028 */
[----:B------:R-:W-:Y:S01]  /*3700*/  FSEL R28, RZ, -23, P2 ;  /* 0xc1b80000ff1c7808 */ /* 0x000fe20001000000 */
[----:B------:R-:W-:Y:S01]  /*3710*/  FMUL R40, R119, 8388608 ;  /* 0x4b00000077287820 */ /* 0x000fe20000400000 */
[----:B------:R-:W-:Y:S01]  /*3720*/  LEA.HI.X.SX32 R107, R107, R112, 0x1, P3 ;  /* 0x000000706b6b7211 */ /* 0x000fe200018f0eff */
[----:B------:R-:W-:Y:S01]  /*3730*/  IMAD.MOV.U32 R112, RZ, RZ, R51 ;  /* 0x000000ffff707224 */ /* 0x000fe200078e0033 */
[----:B------:R-:W-:Y:S01]  /*3740*/  FSETP.GEU.AND P2, PT, |R119|, 1.175494350822287508e-38, PT ;  /* 0x008000007700780b */ /* 0x000fe20003f4e200 */
[----:B------:R-:W-:Y:S01]  /*3750*/  @P1 FMUL R67, R67, 0.25 ;  /* 0x3e80000043431820 */ /* 0x000fe20000400000 */
[----:B------:R-:W-:Y:S01]  /*3760*/  FSETP.GEU.AND P3, PT, R80, 1.175494350822287508e-38, PT ;  /* 0x008000005000780b */ /* 0x000fe20003f6e000 */
[----:B------:R-:W-:Y:S01]  /*3770*/  @P1 FMUL R125, R125, 0.25 ;  /* 0x3e8000007d7d1820 */ /* 0x000fe20000400000 */
[----:B------:R-:W-:Y:S01]  /*3780*/  IADD3 R117, R27, -0x3f3504f3, RZ ;  /* 0xc0cafb0d1b757810 */ /* 0x000fe20007ffe0ff */
[----:B------:R-:W-:Y:S01]  /*3790*/  @P1 FMUL R129, R129, 0.25 ;  /* 0x3e80000081811820 */ /* 0x000fe20000400000 */
[----:B------:R-:W-:Y:S01]  /*37a0*/  FSETP.GEU.AND P5, PT, R119, 1.175494350822287508e-38, PT ;  /* 0x008000007700780b */ /* 0x000fe20003fae000 */
[----:B------:R-:W-:Y:S01]  /*37b0*/  IMAD.MOV.U32 R51, RZ, RZ, R45 ;  /* 0x000000ffff337224 */ /* 0x000fe200078e002d */
[----:B------:R-:W-:-:S02]  /*37c0*/  MOV R122, R65 ;  /* 0x00000041007a7202 */ /* 0x000fc40000000f00 */
[----:B------:R-:W-:Y:S02]  /*37d0*/  FSEL R26, R115, R80, !P3 ;  /* 0x00000050731a7208 */ /* 0x000fe40005800000 */
[----:B------:R-:W-:Y:S01]  /*37e0*/  LOP3.LUT R42, R117, 0xff800000, RZ, 0xc0, !PT ;  /* 0xff800000752a7812 */ /* 0x000fe200078ec0ff */
[----:B------:R-:W-:Y:S01]  /*37f0*/  IMAD.MOV.U32 R117, RZ, RZ, R66 ;  /* 0x000000ffff757224 */ /* 0x000fe200078e0042 */
[----:B------:R-:W-:Y:S01]  /*3800*/  MOV R127, R43 ;  /* 0x0000002b007f7202 */ /* 0x000fe20000000f00 */
[----:B------:R-:W-:Y:S01]  /*3810*/  @!P2 FMUL R67, R67, 16777216 ;  /* 0x4b8000004343a820 */ /* 0x000fe20000400000 */
[----:B------:R-:W-:Y:S01]  /*3820*/  MOV R123, R63 ;  /* 0x0000003f007b7202 */ /* 0x000fe20000000f00 */
[----:B------:R-:W-:Y:S01]  /*3830*/  IMAD.MOV.U32 R63, RZ, RZ, R31 ;  /* 0x000000ffff3f7224 */ /* 0x000fe200078e001f */
[----:B------:R-:W-:Y:S01]  /*3840*/  MOV R65, R30 ;  /* 0x0000001e00417202 */ /* 0x000fe20000000f00 */
[----:B------:R-:W-:Y:S01]  /*3850*/  @P1 FMUL R117, R117, 0.25 ;  /* 0x3e80000075751820 */ /* 0x000fe20000400000 */
[----:B------:R-:W-:Y:S01]  /*3860*/  FSEL R29, RZ, -23, P3 ;  /* 0xc1b80000ff1d7808 */ /* 0x000fe20001800000 */
[----:B------:R-:W-:Y:S01]  /*3870*/  @P1 FMUL R63, R63, 0.25 ;  /* 0x3e8000003f3f1820 */ /* 0x000fe20000400000 */
[----:B------:R-:W-:Y:S01]  /*3880*/  FSETP.GT.AND P3, PT, |R121|, 8.50705917302346158658e+37, PT ;  /* 0x7e8000007900780b */ /* 0x000fe20003f64200 */
[----:B------:R-:W-:Y:S01]  /*3890*/  @P1 FMUL R65, R65, 0.25 ;  /* 0x3e80000041411820 */ /* 0x000fe20000400000 */
[----:B------:R-:W-:Y:S01]  /*38a0*/  FSEL R40, R40, R119, !P5 ;  /* 0x0000007728287208 */ /* 0x000fe20006800000 */
[----:B------:R-:W-:Y:S01]  /*38b0*/  @P1 FMUL R119, R119, 0.25 ;  /* 0x3e80000077771820 */ /* 0x000fe20000400000 */
[----:B------:R-:W-:Y:S01]  /*38c0*/  MOV R130, R41 ;  /* 0x0000002900827202 */ /* 0x000fe20000000f00 */
[----:B------:R-:W-:Y:S01]  /*38d0*/  @P1 FMUL R123, R123, 0.25 ;  /* 0x3e8000007b7b1820 */ /* 0x000fe20000400000 */
[----:B------:R-:W-:Y:S01]  /*38e0*/  MOV R126, R61 ;  /* 0x0000003d007e7202 */ /* 0x000fe20000000f00 */
[----:B------:R-:W-:Y:S01]  /*38f0*/  @P1 FMUL R127, R127, 0.25 ;  /* 0x3e8000007f7f1820 */ /* 0x000fe20000400000 */
[C---:B------:R-:W-:Y:S01]  /*3900*/  FSETP.GT.AND P1, PT, |R80|.reuse, 8.50705917302346158658e+37, PT ;  /* 0x7e8000005000780b */ /* 0x040fe20003f24200 */
[----:B------:R-:W-:Y:S01]  /*3910*/  @!P2 FMUL R119, R119, 16777216 ;  /* 0x4b8000007777a820 */ /* 0x000fe20000400000 */
[----:B------:R-:W-:Y:S01]  /*3920*/  FSEL R60, RZ, -23, P5 ;  /* 0xc1b80000ff3c7808 */ /* 0x000fe20002800000 */
[----:B------:R-:W-:Y:S01]  /*3930*/  @!P2 FMUL R63, R63, 16777216 ;  /* 0x4b8000003f3fa820 */ /* 0x000fe20000400000 */
[----:B------:R-:W-:Y:S01]  /*3940*/  FSETP.GEU.AND P5, PT, |R80|, 1.175494350822287508e-38, PT ;  /* 0x008000005000780b */ /* 0x000fe20003fae200 */
[----:B------:R-:W-:Y:S01]  /*3950*/  @!P2 FMUL R65, R65, 16777216 ;  /* 0x4b8000004141a820 */ /* 0x000fe20000400000 */
[----:B------:R-:W-:Y:S01]  /*3960*/  FSEL R30, RZ, -23, P4 ;  /* 0xc1b80000ff1e7808 */ /* 0x000fe20002000000 */
[----:B------:R-:W-:Y:S01]  /*3970*/  @!P2 FMUL R117, R117, 16777216 ;  /* 0x4b8000007575a820 */ /* 0x000fe20000400000 */
[----:B------:R-:W-:Y:S01]  /*3980*/  IADD3 R45, R44, -0x3f3504f3, RZ ;  /* 0xc0cafb0d2c2d7810 */ /* 0x000fe20007ffe0ff */
[----:B------:R-:W-:Y:S01]  /*3990*/  @!P2 FMUL R123, R123, 16777216 ;  /* 0x4b8000007b7ba820 */ /* 0x000fe20000400000 */
[----:B------:R-:W-:Y:S01]  /*39a0*/  FSETP.GEU.AND P4, PT, |R121|, 1.175494350822287508e-38, PT ;  /* 0x008000007900780b */ /* 0x000fe20003f8e200 */
[----:B------:R-:W-:Y:S01]  /*39b0*/  @!P2 FMUL R125, R125, 16777216 ;  /* 0x4b8000007d7da820 */ /* 0x000fe20000400000 */
[----:B------:R-:W0:Y:S01]  /*39c0*/  MUFU.RCP R66, R119 ;  /* 0x0000007700427308 */ /* 0x000e220000001000 */
[----:B------:R-:W-:Y:S01]  /*39d0*/  @!P2 FMUL R127, R127, 16777216 ;  /* 0x4b8000007f7fa820 */ /* 0x000fe20000400000 */
[----:B------:R-:W-:Y:S01]  /*39e0*/  LOP3.LUT R47, R45, 0xff800000, RZ, 0xc0, !PT ;  /* 0xff8000002d2f7812 */ /* 0x000fe200078ec0ff */
[----:B------:R-:W-:Y:S01]  /*39f0*/  @!P2 FMUL R129, R129, 16777216 ;  /* 0x4b8000008181a820 */ /* 0x000fe20000400000 */
[----:B------:R-:W-:Y:S01]  /*3a00*/  FSETP.GT.AND P2, PT, |R81|, 8.50705917302346158658e+37, PT ;  /* 0x7e8000005100780b */ /* 0x000fe20003f44200 */
[----:B------:R-:W-:Y:S01]  /*3a10*/  @P3 FMUL R121, R121, 0.25 ;  /* 0x3e80000079793820 */ /* 0x000fe20000400000 */
[----:B------:R-:W-:Y:S01]  /*3a20*/  IADD3 R45, R26, -0x3f3504f3, RZ ;  /* 0xc0cafb0d1a2d7810 */ /* 0x000fe20007ffe0ff */
[----:B------:R-:W-:Y:S01]  /*3a30*/  @P3 FMUL R118, R118, 0.25 ;  /* 0x3e80000076763820 */ /* 0x000fe20000400000 */
[----:B------:R-:W-:Y:S01]  /*3a40*/  IADD3 R41, R40, -0x3f3504f3, RZ ;  /* 0xc0cafb0d28297810 */ /* 0x000fe20007ffe0ff */
[----:B------:R-:W-:Y:S01]  /*3a50*/  @P3 FMUL R120, R120, 0.25 ;  /* 0x3e80000078783820 */ /* 0x000fe20000400000 */
[----:B------:R-:W-:Y:S01]  /*3a60*/  LOP3.LUT R45, R45, 0xff800000, RZ, 0xc0, !PT ;  /* 0xff8000002d2d7812 */ /* 0x000fe200078ec0ff */
[----:B------:R-:W-:Y:S01]  /*3a70*/  @P3 FMUL R122, R122, 0.25 ;  /* 0x3e8000007a7a3820 */ /* 0x000fe20000400000 */
[----:B------:R-:W-:Y:S01]  /*3a80*/  LOP3.LUT R41, R41, 0xff800000, RZ, 0xc0, !PT ;  /* 0xff80000029297812 */ /* 0x000fe200078ec0ff */
[----:B------:R-:W-:Y:S01]  /*3a90*/  @P3 FMUL R124, R124, 0.25 ;  /* 0x3e8000007c7c3820 */ /* 0x000fe20000400000 */
[----:B------:R1:W2:Y:S01]  /*3aa0*/  I2F R116, R45 ;  /* 0x0000002d00747306 */ /* 0x0002a20000201400 */
[----:B------:R-:W-:Y:S01]  /*3ab0*/  @P3 FMUL R126, R126, 0.25 ;  /* 0x3e8000007e7e3820 */ /* 0x000fe20000400000 */
[----:B------:R-:W-:Y:S01]  /*3ac0*/  LOP3.LUT R3, R3, 0x70, RZ, 0xc0, !PT ;  /* 0x0000007003037812 */ /* 0x000fe200078ec0ff */
[----:B------:R-:W-:-:S02]  /*3ad0*/  @P3 FMUL R128, R128, 0.25 ;  /* 0x3e80000080803820 */ /* 0x000fc40000400000 */
[----:B------:R-:W-:Y:S02]  /*3ae0*/  @P3 FMUL R130, R130, 0.25 ;  /* 0x3e80000082823820 */ /* 0x000fe40000400000 */
[----:B------:R-:W-:Y:S01]  /*3af0*/  @P3 FMUL R114, R114, 0.25 ;  /* 0x3e80000072723820 */ /* 0x000fe20000400000 */
[C---:B------:R-:W-:Y:S01]  /*3b00*/  FSETP.GEU.AND P3, PT, |R81|.reuse, 1.175494350822287508e-38, PT ;  /* 0x008000005100780b */ /* 0x040fe20003f6e200 */
[----:B------:R-:W-:Y:S01]  /*3b10*/  @P1 FMUL R80, R80, 0.25 ;  /* 0x3e80000050501820 */ /* 0x000fe20000400000 */
[----:B------:R-:W3:Y:S01]  /*3b20*/  I2F R43, R42 ;  /* 0x0000002a002b7306 */ /* 0x000ee20000201400 */
[----:B------:R-:W-:Y:S01]  /*3b30*/  @P2 FMUL R81, R81, 0.25 ;  /* 0x3e80000051512820 */ /* 0x000fe20000400000 */
[----:B-1----:R-:W-:Y:S01]  /*3b40*/  IADD3 R45, R26, -R45, RZ ;  /* 0x8000002d1a2d7210 */ /* 0x002fe20007ffe0ff */
[----:B------:R-:W-:Y:S02]  /*3b50*/  @!P5 FMUL R80, R80, 16777216 ;  /* 0x4b8000005050d820 */ /* 0x000fe40000400000 */
[----:B------:R-:W-:-:S02]  /*3b60*/  @!P4 FMUL R121, R121, 16777216 ;  /* 0x4b8000007979c820 */ /* 0x000fc40000400000 */
[----:B0-----:R-:W-:Y:S01]  /*3b70*/  FMUL R62, R66, R67 ;  /* 0x00000043423e7220 */ /* 0x001fe20000400000 */
[----:B------:R0:W1:Y:S01]  /*3b80*/  I2F R61, R41 ;  /* 0x00000029003d7306 */ /* 0x0000620000201400 */
[----:B------:R-:W-:Y:S02]  /*3b90*/  @P1 FMUL R54, R54, 0.25 ;  /* 0x3e80000036361820 */ /* 0x000fe40000400000 */
[----:B------:R-:W-:Y:S02]  /*3ba0*/  @!P3 FMUL R81, R81, 16777216 ;  /* 0x4b8000005151b820 */ /* 0x000fe40000400000 */
[----:B------:R-:W-:Y:S02]  /*3bb0*/  @P1 FMUL R55, R55, 0.25 ;  /* 0x3e80000037371820 */ /* 0x000fe40000400000 */
[----:B--2---:R-:W-:Y:S01]  /*3bc0*/  FFMA.FTZ R31, R116, 1.1920928955078125e-07, R29 ;  /* 0x34000000741f7823 */ /* 0x004fe2000001001d */
[----:B------:R2:W4:Y:S01]  /*3bd0*/  I2F R115, R47 ;  /* 0x0000002f00737306 */ /* 0x0005220000201400 */
[----:B------:R-:W-:Y:S01]  /*3be0*/  @!P4 FMUL R118, R118, 16777216 ;  /* 0x4b8000007676c820 */ /* 0x000fe20000400000 */
[----:B0-----:R-:W-:Y:S01]  /*3bf0*/  IADD3 R41, R40, -R41, RZ ;  /* 0x8000002928297210 */ /* 0x001fe20007ffe0ff */
[----:B------:R-:W-:-:S02]  /*3c00*/  @P1 FMUL R46, R46, 0.25 ;  /* 0x3e8000002e2e1820 */ /* 0x000fc40000400000 */
[----:B------:R-:W-:Y:S02]  /*3c10*/  @!P5 FMUL R54, R54, 16777216 ;  /* 0x4b8000003636d820 */ /* 0x000fe40000400000 */
[----:B---3--:R-:W-:Y:S01]  /*3c20*/  FFMA.FTZ R29, R43, 1.1920928955078125e-07, R30 ;  /* 0x340000002b1d7823 */ /* 0x008fe2000001001e */
[----:B------:R-:W0:Y:S01]  /*3c30*/  MUFU.RCP R67, R121 ;  /* 0x0000007900437308 */ /* 0x000e220000001000 */
[----:B------:R-:W-:Y:S02]  /*3c40*/  @!P4 FMUL R120, R120, 16777216 ;  /* 0x4b8000007878c820 */ /* 0x000fe40000400000 */
[----:B------:R-:W-:Y:S02]  /*3c50*/  @!P4 FMUL R122, R122, 16777216 ;  /* 0x4b8000007a7ac820 */ /* 0x000fe40000400000 */
[----:B------:R-:W-:Y:S02]  /*3c60*/  @P1 FMUL R113, R113, 0.25 ;  /* 0x3e80000071711820 */ /* 0x000fe40000400000 */
[----:B------:R-:W-:Y:S01]  /*3c70*/  @P1 FMUL R112, R112, 0.25 ;  /* 0x3e80000070701820 */ /* 0x000fe20000400000 */
[----:B------:R-:W3:Y:S01]  /*3c80*/  MUFU.RCP R80, R80 ;  /* 0x0000005000507308 */ /* 0x000ee20000001000 */
[----:B------:R-:W-:-:S02]  /*3c90*/  @P1 FMUL R111, R111, 0.25 ;  /* 0x3e8000006f6f1820 */ /* 0x000fc40000400000 */
[----:B------:R-:W-:Y:S02]  /*3ca0*/  @P1 FMUL R59, R59, 0.25 ;  /* 0x3e8000003b3b1820 */ /* 0x000fe40000400000 */
[----:B------:R-:W-:Y:S02]  /*3cb0*/  @!P5 FMUL R55, R55, 16777216 ;  /* 0x4b8000003737d820 */ /* 0x000fe40000400000 */
[----:B------:R-:W-:Y:S01]  /*3cc0*/  @P2 FMUL R48, R48, 0.25 ;  /* 0x3e80000030302820 */ /* 0x000fe20000400000 */
[----:B------:R-:W5:Y:S01]  /*3cd0*/  MUFU.RCP R81, R81 ;  /* 0x0000005100517308 */ /* 0x000f620000001000 */
[----:B-1----:R-:W-:Y:S02]  /*3ce0*/  FFMA.FTZ R30, R61, 1.1920928955078125e-07, R60 ;  /* 0x340000003d1e7823 */ /* 0x002fe4000001003c */
[----:B------:R-:W-:Y:S02]  /*3cf0*/  @!P4 FMUL R124, R124, 16777216 ;  /* 0x4b8000007c7cc820 */ /* 0x000fe40000400000 */
[----:B------:R-:W-:-:S02]  /*3d00*/  @!P4 FMUL R126, R126, 16777216 ;  /* 0x4b8000007e7ec820 */ /* 0x000fc40000400000 */
[----:B------:R-:W-:Y:S02]  /*3d10*/  @!P4 FMUL R128, R128, 16777216 ;  /* 0x4b8000008080c820 */ /* 0x000fe40000400000 */
[----:B------:R-:W-:Y:S02]  /*3d20*/  @!P4 FMUL R130, R130, 16777216 ;  /* 0x4b8000008282c820 */ /* 0x000fe40000400000 */
[----:B------:R-:W-:Y:S01]  /*3d30*/  @P1 FMUL R58, R58, 0.25 ;  /* 0x3e8000003a3a1820 */ /* 0x000fe20000400000 */
[----:B------:R-:W-:Y:S01]  /*3d40*/  ISETP.GE.U32.AND P1, PT, R40, 0x7f800000, PT ;  /* 0x7f8000002800780c */ /* 0x000fe20003f26070 */
[----:B--2---:R-:W-:Y:S02]  /*3d50*/  IMAD.IADD R47, R44, 0x1, -R47 ;  /* 0x000000012c2f7824 */ /* 0x004fe400078e0a2f */
[----:B----4-:R-:W-:Y:S02]  /*3d60*/  FFMA.FTZ R28, R115, 1.1920928955078125e-07, R28 ;  /* 0x34000000731c7823 */ /* 0x010fe4000001001c */
[----:B------:R-:W-:-:S02]  /*3d70*/  FMUL R60, R66, R123 ;  /* 0x0000007b423c7220 */ /* 0x000fc40000400000 */
[----:B------:R-:W-:Y:S01]  /*3d80*/  @!P4 FMUL R114, R114, 16777216 ;  /* 0x4b8000007272c820 */ /* 0x000fe20000400000 */
[----:B------:R-:W-:Y:S01]  /*3d90*/  ISETP.GE.U32.AND P4, PT, R44, 0x7f800000, PT ;  /* 0x7f8000002c00780c */ /* 0x000fe20003f86070 */
[----:B------:R-:W-:Y:S02]  /*3da0*/  @P2 FMUL R50, R50, 0.25 ;  /* 0x3e80000032322820 */ /* 0x000fe40000400000 */
[----:B------:R-:W-:Y:S02]  /*3db0*/  @P2 FMUL R49, R49, 0.25 ;  /* 0x3e80000031312820 */ /* 0x000fe40000400000 */
[----:B------:R-:W-:Y:S02]  /*3dc0*/  FMUL R64, R66, R65 ;  /* 0x0000004142407220 */ /* 0x000fe40000400000 */
[----:B0-----:R-:W-:Y:S02]  /*3dd0*/  FMUL R115, R67, R118 ;  /* 0x0000007643737220 */ /* 0x001fe40000400000 */
[----:B------:R-:W-:-:S02]  /*3de0*/  @!P5 FMUL R46, R46, 16777216 ;  /* 0x4b8000002e2ed820 */ /* 0x000fc40000400000 */
[----:B---3--:R-:W-:Y:S01]  /*3df0*/  FMUL R123, R80, R54 ;  /* 0x00000036507b7220 */ /* 0x008fe20000400000 */
[----:B------:R-:W-:Y:S01]  /*3e00*/  MOV R54, 0x3dc6b27f ;  /* 0x3dc6b27f00367802 */ /* 0x000fe20000000f00 */
[----:B------:R-:W-:Y:S02]  /*3e10*/  @P2 FMUL R52, R52, 0.25 ;  /* 0x3e80000034342820 */ /* 0x000fe40000400000 */
[----:B------:R-:W-:Y:S02]  /*3e20*/  @P2 FMUL R56, R56, 0.25 ;  /* 0x3e80000038382820 */ /* 0x000fe40000400000 */
[----:B------:R-:W-:Y:S02]  /*3e30*/  FMUL R65, R66, R117 ;  /* 0x0000007542417220 */ /* 0x000fe40000400000 */
[C---:B------:R-:W-:Y:S02]  /*3e40*/  FMUL R116, R67.reuse, R120 ;  /* 0x0000007843747220 */ /* 0x040fe40000400000 */
[----:B------:R-:W-:Y:S01]  /*3e50*/  FMUL R118, R67, R122 ;  /* 0x0000007a43767220 */ /* 0x000fe20000400000 */
[----:B------:R-:W-:Y:S01]  /*3e60*/  F2FP.BF16.PACK_AB R65, R64, R65 ;  /* 0x000000414041723e */ /* 0x000fe200000010ff */
[----:B------:R-:W-:-:S02]  /*3e70*/  @!P5 FMUL R113, R113, 16777216 ;  /* 0x4b8000007171d820 */ /* 0x000fc40000400000 */
[----:B------:R-:W-:Y:S01]  /*3e80*/  @!P5 FMUL R112, R112, 16777216 ;  /* 0x4b8000007070d820 */ /* 0x000fe20000400000 */
[----:B------:R-:W-:Y:S01]  /*3e90*/  F2FP.BF16.PACK_AB R115, R115, R118 ;  /* 0x000000767373723e */ /* 0x000fe200000010ff */
[----:B------:R-:W-:Y:S02]  /*3ea0*/  @!P5 FMUL R111, R111, 16777216 ;  /* 0x4b8000006f6fd820 */ /* 0x000fe40000400000 */
[----:B------:R-:W-:Y:S02]  /*3eb0*/  @!P5 FMUL R59, R59, 16777216 ;  /* 0x4b8000003b3bd820 */ /* 0x000fe40000400000 */
[----:B------:R-:W-:Y:S02]  /*3ec0*/  FMUL R121, R80, R55 ;  /* 0x0000003750797220 */ /* 0x000fe40000400000 */
[----:B------:R-:W-:Y:S02]  /*3ed0*/  @!P3 FMUL R48, R48, 16777216 ;  /* 0x4b8000003030b820 */ /* 0x000fe40000400000 */
[----:B------:R-:W-:-:S02]  /*3ee0*/  FMUL R117, R67, R124 ;  /* 0x0000007c43757220 */ /* 0x000fc40000400000 */
[C---:B------:R-:W-:Y:S02]  /*3ef0*/  FMUL R119, R67.reuse, R126 ;  /* 0x0000007e43777220 */ /* 0x040fe40000400000 */
[C---:B------:R-:W-:Y:S02]  /*3f00*/  FMUL R120, R67.reuse, R128 ;  /* 0x0000008043787220 */ /* 0x040fe40000400000 */
[----:B------:R-:W-:Y:S02]  /*3f10*/  FMUL R122, R67, R130 ;  /* 0x00000082437a7220 */ /* 0x000fe40000400000 */
[----:B------:R-:W-:Y:S01]  /*3f20*/  @!P5 FMUL R58, R58, 16777216 ;  /* 0x4b8000003a3ad820 */ /* 0x000fe20000400000 */
[----:B------:R-:W-:Y:S01]  /*3f30*/  ISETP.GE.U32.AND P5, PT, R26, 0x7f800000, PT ;  /* 0x7f8000001a00780c */ /* 0x000fe20003fa6070 */
[----:B------:R-:W-:Y:S02]  /*3f40*/  FADD R55, R47, -1 ;  /* 0xbf8000002f377421 */ /* 0x000fe40000000000 */
[----:B------:R-:W-:-:S02]  /*3f50*/  FMUL R67, R67, R114 ;  /* 0x0000007243437220 */ /* 0x000fc40000400000 */
[----:B------:R-:W-:Y:S02]  /*3f60*/  @!P3 FMUL R50, R50, 16777216 ;  /* 0x4b8000003232b820 */ /* 0x000fe40000400000 */
[----:B------:R-:W-:Y:S02]  /*3f70*/  @!P3 FMUL R49, R49, 16777216 ;  /* 0x4b8000003131b820 */ /* 0x000fe40000400000 */
[----:B------:R-:W-:Y:S02]  /*3f80*/  FMUL R114, R80, R46 ;  /* 0x0000002e50727220 */ /* 0x000fe40000400000 */
[----:B------:R-:W-:Y:S02]  /*3f90*/  @!P3 FMUL R52, R52, 16777216 ;  /* 0x4b8000003434b820 */ /* 0x000fe40000400000 */
[----:B------:R-:W-:Y:S02]  /*3fa0*/  @!P3 FMUL R56, R56, 16777216 ;  /* 0x4b8000003838b820 */ /* 0x000fe40000400000 */
[----:B------:R-:W-:-:S02]  /*3fb0*/  FMUL R113, R80, R113 ;  /* 0x0000007150717220 */ /* 0x000fc40000400000 */
[C---:B------:R-:W-:Y:S02]  /*3fc0*/  FMUL R112, R80.reuse, R112 ;  /* 0x0000007050707220 */ /* 0x040fe40000400000 */
[C---:B------:R-:W-:Y:S02]  /*3fd0*/  FMUL R111, R80.reuse, R111 ;  /* 0x0000006f506f7220 */ /* 0x040fe40000400000 */
[C---:B------:R-:W-:Y:S01]  /*3fe0*/  FMUL R124, R80.reuse, R59 ;  /* 0x0000003b507c7220 */ /* 0x040fe20000400000 */
[----:B------:R-:W-:Y:S01]  /*3ff0*/  F2FP.BF16.PACK_AB R113, R113, R112 ;  /* 0x000000707171723e */ /* 0x000fe200000010ff */
[----:B-----5:R-:W-:Y:S02]  /*4000*/  FMUL R46, R81, R48 ;  /* 0x00000030512e7220 */ /* 0x020fe40000400000 */
[----:B------:R-:W-:Y:S01]  /*4010*/  FMUL R80, R80, R58 ;  /* 0x0000003a50507220 */ /* 0x000fe20000400000 */
[----:B------:R-:W-:Y:S01]  /*4020*/  F2FP.BF16.PACK_AB R112, R121, R124 ;  /* 0x0000007c7970723e */ /* 0x000fe200000010ff */
[----:B------:R-:W-:-:S02]  /*4030*/  FFMA.FTZ R48, R55, R54, -0.16845393180847167969 ;  /* 0xbe2c7f3037307423 */ /* 0x000fc40000010036 */
[----:B------:R-:W-:Y:S02]  /*4040*/  @P2 FMUL R51, R51, 0.25 ;  /* 0x3e80000033332820 */ /* 0x000fe40000400000 */
[----:B------:R-:W-:Y:S02]  /*4050*/  @P2 FMUL R53, R53, 0.25 ;  /* 0x3e80000035352820 */ /* 0x000fe40000400000 */
[----:B------:R-:W-:Y:S01]  /*4060*/  @P2 FMUL R57, R57, 0.25 ;  /* 0x3e80000039392820 */ /* 0x000fe20000400000 */
[----:B------:R-:W-:Y:S01]  /*4070*/  FSETP.NEU.AND P2, PT, R44, RZ, PT ;  /* 0x000000ff2c00720b */ /* 0x000fe20003f4d000 */
[C---:B------:R-:W-:Y:S02]  /*4080*/  FMUL R47, R81.reuse, R50 ;  /* 0x00000032512f7220 */ /* 0x040fe40000400000 */
[C---:B------:R-:W-:Y:S02]  /*4090*/  FMUL R58, R81.reuse, R49 ;  /* 0x00000031513a7220 */ /* 0x040fe40000400000 */
[----:B------:R-:W-:Y:S01]  /*40a0*/  FMUL R52, R81, R52 ;  /* 0x0000003451347220 */ /* 0x000fe20000400000 */
[----:B------:R-:W-:Y:S01]  /*40b0*/  F2FP.BF16.PACK_AB R47, R47, R46 ;  /* 0x0000002e2f2f723e */ /* 0x000fe200000010ff */
[----:B------:R-:W-:-:S02]  /*40c0*/  FMUL R49, R81, R56 ;  /* 0x0000003851317220 */ /* 0x000fc40000400000 */
[----:B------:R-:W-:Y:S02]  /*40d0*/  FFMA.FTZ R50, R55, R48, 0.1716887056827545166 ;  /* 0x3e2fcf2a37327423 */ /* 0x000fe40000010030 */
[----:B------:R-:W-:Y:S01]  /*40e0*/  @!P3 FMUL R51, R51, 16777216 ;  /* 0x4b8000003333b820 */ /* 0x000fe20000400000 */
[----:B------:R-:W-:Y:S01]  /*40f0*/  F2FP.BF16.PACK_AB R46, R52, R49 ;  /* 0x00000031342e723e */ /* 0x000fe200000010ff */
[----:B------:R-:W-:Y:S02]  /*4100*/  @!P3 FMUL R53, R53, 16777216 ;  /* 0x4b8000003535b820 */ /* 0x000fe40000400000 */
[----:B------:R-:W-:Y:S01]  /*4110*/  @!P3 FMUL R57, R57, 16777216 ;  /* 0x4b8000003939b820 */ /* 0x000fe20000400000 */
[----:B------:R-:W-:Y:S01]  /*4120*/  ISETP.GE.U32.AND P3, PT, R27, 0x7f800000, PT ;  /* 0x7f8000001b00780c */ /* 0x000fe20003f66070 */
[----:B------:R-:W-:Y:S01]  /*4130*/  FFMA.FTZ R52, R55, R50, -0.17900948226451873779 ;  /* 0xbe374e4337347423 */ /* 0x000fe20000010032 */
[----:B------:R-:W-:Y:S01]  /*4140*/  F2FP.BF16.PACK_AB R50, R120, R67 ;  /* 0x000000437832723e */ /* 0x000fe200000010ff */
[C---:B------:R-:W-:Y:S01]  /*4150*/  FMUL R51, R81.reuse, R51 ;  /* 0x0000003351337220 */ /* 0x040fe20000400000 */
[----:B------:R0:W-:Y:S01]  /*4160*/  STS.64 [R110], R46 ;  /* 0x0000002e6e007388 */ /* 0x0001e20000000a00 */
[----:B------:R-:W-:-:S02]  /*4170*/  FMUL R53, R81, R53 ;  /* 0x0000003551357220 */ /* 0x000fc40000400000 */
[----:B------:R-:W-:Y:S01]  /*4180*/  FMUL R56, R81, R57 ;  /* 0x0000003951387220 */ /* 0x000fe20000400000 */
[----:B------:R-:W-:Y:S01]  /*4190*/  F2FP.BF16.PACK_AB R49, R51, R58 ;  /* 0x0000003a3331723e */ /* 0x000fe200000010ff */
[----:B------:R-:W-:Y:S01]  /*41a0*/  FFMA.FTZ R52, R55, R52, 0.20512372255325317383 ;  /* 0x3e520bf437347423 */ /* 0x000fe20000010034 */
[----:B------:R-:W-:Y:S01]  /*41b0*/  F2FP.BF16.PACK_AB R51, R116, R117 ;  /* 0x000000757433723e */ /* 0x000fe200000010ff */
[C---:B------:R-:W-:Y:S01]  /*41c0*/  FMUL R43, R66.reuse, R63 ;  /* 0x0000003f422b7220 */ /* 0x040fe20000400000 */
[----:B------:R-:W-:Y:S01]  /*41d0*/  F2FP.BF16.PACK_AB R48, R53, R56 ;  /* 0x000000383530723e */ /* 0x000fe200000010ff */
[----:B------:R-:W-:Y:S01]  /*41e0*/  FMUL R61, R66, R127 ;  /* 0x0000007f423d7220 */ /* 0x000fe20000400000 */
[----:B------:R-:W-:Y:S01]  /*41f0*/  F2FP.BF16.PACK_AB R53, R114, R111 ;  /* 0x0000006f7235723e */ /* 0x000fe200000010ff */
[C---:B------:R-:W-:Y:S01]  /*4200*/  FMUL R63, R66.reuse, R125 ;  /* 0x0000007d423f7220 */ /* 0x040fe20000400000 */
[----:B------:R-:W-:Y:S01]  /*4210*/  F2FP.BF16.PACK_AB R114, R119, R122 ;  /* 0x0000007a7772723e */ /* 0x000fe200000010ff */
[----:B------:R-:W-:Y:S01]  /*4220*/  FFMA.FTZ R56, R55, R52, -0.24046532809734344482 ;  /* 0xbe763c8b37387423 */ /* 0x000fe20000010034 */
[----:B------:R1:W-:Y:S01]  /*4230*/  STS.64 [R110+0x100], R48 ;  /* 0x000100306e007388 */ /* 0x0003e20000000a00 */
[----:B------:R-:W-:Y:S01]  /*4240*/  FMUL R66, R66, R129 ;  /* 0x0000008142427220 */ /* 0x000fe20000400000 */
[----:B------:R-:W-:Y:S01]  /*4250*/  F2FP.BF16.PACK_AB R52, R123, R80 ;  /* 0x000000507b34723e */ /* 0x000fe200000010ff */
[----:B------:R-:W-:Y:S01]  /*4260*/  IMAD.IADD R42, R27, 0x1, -R42 ;  /* 0x000000011b2a7824 */ /* 0x000fe200078e0a2a */
[----:B0-----:R-:W-:Y:S01]  /*4270*/  LOP3.LUT R47, R110, 0x8, RZ, 0x3c, !PT ;  /* 0x000000086e2f7812 */ /* 0x001fe200078e3cff */
[----:B------:R-:W-:Y:S01]  /*4280*/  FADD R45, R45, -1 ;  /* 0xbf8000002d2d7421 */ /* 0x000fe20000000000 */
[----:B------:R-:W-:Y:S01]  /*4290*/  F2FP.BF16.PACK_AB R64, R63, R66 ;  /* 0x000000423f40723e */ /* 0x000fe200000010ff */
[----:B------:R-:W-:Y:S01]  /*42a0*/  FFMA.FTZ R56, R55, R56, 0.28857114911079406738 ;  /* 0x3e93bf9937387423 */ /* 0x000fe20000010038 */
[----:B------:R-:W-:Y:S01]  /*42b0*/  STS.64 [R110+0x80], R50 ;  /* 0x000080326e007388 */ /* 0x000fe20000000a00 */
[----:B------:R-:W-:-:S02]  /*42c0*/  FADD R63, R41, -1 ;  /* 0xbf800000293f7421 */ /* 0x000fc40000000000 */
[----:B------:R-:W-:Y:S01]  /*42d0*/  FFMA.FTZ R56, R55, R56, -0.36067417263984680176 ;  /* 0xbeb8aa4937387423 */ /* 0x000fe20000010038 */
[----:B-1----:R-:W-:Y:S01]  /*42e0*/  F2FP.BF16.PACK_AB R48, R60, R61 ;  /* 0x0000003d3c30723e */ /* 0x002fe200000010ff */
[----:B------:R-:W-:Y:S01]  /*42f0*/  FADD R61, R42, -1 ;  /* 0xbf8000002a3d7421 */ /* 0x000fe20000000000 */
[----:B------:R-:W-:Y:S01]  /*4300*/  F2FP.BF16.PACK_AB R49, R43, R62 ;  /* 0x0000003e2b31723e */ /* 0x000fe200000010ff */
[-C--:B------:R-:W-:Y:S01]  /*4310*/  FFMA.FTZ R42, R45, R54.reuse, -0.16845393180847167969 ;  /* 0xbe2c7f302d2a7423 */ /* 0x080fe20000010036 */
[----:B------:R-:W-:Y:S01]  /*4320*/  STS.64 [R110+0x180], R114 ;  /* 0x000180726e007388 */ /* 0x000fe20000000a00 */
[----:B------:R-:W-:Y:S02]  /*4330*/  FFMA.FTZ R46, R61, R54, -0.16845393180847167969 ;  /* 0xbe2c7f303d2e7423 */ /* 0x000fe40000010036 */
[----:B------:R-:W-:Y:S01]  /*4340*/  FFMA.FTZ R42, R45, R42, 0.1716887056827545166 ;  /* 0x3e2fcf2a2d2a7423 */ /* 0x000fe2000001002a */
[----:B------:R-:W-:Y:S01]  /*4350*/  STS.64 [R47+0x1000], R52 ;  /* 0x001000342f007388 */ /* 0x000fe20000000a00 */
[----:B------:R-:W-:-:S02]  /*4360*/  FFMA.FTZ R56, R55, R56, 0.48089820146560668945 ;  /* 0x3ef6384a37387423 */ /* 0x000fc40000010038 */
[----:B------:R-:W-:Y:S01]  /*4370*/  FFMA.FTZ R54, R63, R54, -0.16845393180847167969 ;  /* 0xbe2c7f303f367423 */ /* 0x000fe20000010036 */
[----:B------:R-:W-:Y:S01]  /*4380*/  STS.64 [R47+0x1100], R112 ;  /* 0x001100702f007388 */ /* 0x000fe20000000a00 */
[----:B------:R-:W-:Y:S02]  /*4390*/  FFMA.FTZ R46, R61, R46, 0.1716887056827545166 ;  /* 0x3e2fcf2a3d2e7423 */ /* 0x000fe4000001002e */
[----:B------:R-:W-:Y:S01]  /*43a0*/  FFMA.FTZ R42, R45, R42, -0.17900948226451873779 ;  /* 0xbe374e432d2a7423 */ /* 0x000fe2000001002a */
[----:B------:R0:W-:Y:S01]  /*43b0*/  STS.64 [R47+0x1080], R64 ;  /* 0x001080402f007388 */ /* 0x0001e20000000a00 */
[----:B------:R-:W-:Y:S02]  /*43c0*/  FFMA.FTZ R56, R55, R56, -0.72134751081466674805 ;  /* 0xbf38aa3b37387423 */ /* 0x000fe40000010038 */
[----:B------:R-:W-:Y:S01]  /*43d0*/  FFMA.FTZ R54, R63, R54, 0.1716887056827545166 ;  /* 0x3e2fcf2a3f367423 */ /* 0x000fe20000010036 */
[----:B------:R1:W-:Y:S01]  /*43e0*/  STS.64 [R47+0x1180], R48 ;  /* 0x001180302f007388 */ /* 0x0003e20000000a00 */
[----:B------:R-:W-:-:S02]  /*43f0*/  FFMA.FTZ R46, R61, R46, -0.17900948226451873779 ;  /* 0xbe374e433d2e7423 */ /* 0x000fc4000001002e */
[----:B------:R-:W-:Y:S02]  /*4400*/  FFMA.FTZ R42, R45, R42, 0.20512372255325317383 ;  /* 0x3e520bf42d2a7423 */ /* 0x000fe4000001002a */
[----:B------:R-:W-:Y:S02]  /*4410*/  FMUL R56, R55, R56 ;  /* 0x0000003837387220 */ /* 0x000fe40000400000 */
[----:B------:R-:W-:Y:S01]  /*4420*/  FFMA.FTZ R54, R63, R54, -0.17900948226451873779 ;  /* 0xbe374e433f367423 */ /* 0x000fe20000010036 */
[----:B0-----:R-:W-:Y:S01]  /*4430*/  LOP3.LUT R65, R87, 0x8, RZ, 0x3c, !PT ;  /* 0x0000000857417812 */ /* 0x001fe200078e3cff */
[----:B------:R-:W-:Y:S02]  /*4440*/  FFMA.FTZ R46, R61, R46, 0.20512372255325317383 ;  /* 0x3e520bf43d2e7423 */ /* 0x000fe4000001002e */
[----:B------:R-:W-:Y:S01]  /*4450*/  FFMA.FTZ R50, R45, R42, -0.24046532809734344482 ;  /* 0xbe763c8b2d327423 */ /* 0x000fe2000001002a */
[----:B------:R-:W-:Y:S01]  /*4460*/  BAR.SYNC.DEFER_BLOCKING 0x0 ;  /* 0x0000000000007b1d */ /* 0x000fe20000010000 */
[----:B------:R-:W-:-:S02]  /*4470*/  FMUL R56, R55, R56 ;  /* 0x0000003837387220 */ /* 0x000fc40000400000 */
[----:B-1----:R-:W-:Y:S02]  /*4480*/  FFMA.FTZ R48, R63, R54, 0.20512372255325317383 ;  /* 0x3e520bf43f307423 */ /* 0x002fe40000010036 */
[----:B------:R-:W-:Y:S02]  /*4490*/  FFMA.FTZ R54, R61, R46, -0.24046532809734344482 ;  /* 0xbe763c8b3d367423 */ /* 0x000fe4000001002e */
[----:B------:R-:W-:Y:S02]  /*44a0*/  FFMA.FTZ R52, R45, R50, 0.28857114911079406738 ;  /* 0x3e93bf992d347423 */ /* 0x000fe40000010032 */
[----:B------:R-:W-:Y:S02]  /*44b0*/  FFMA.FTZ R41, R55, 1.4426950216293334961, R56 ;  /* 0x3fb8aa3b37297823 */ /* 0x000fe40000010038 */
[----:B------:R-:W-:Y:S02]  /*44c0*/  FFMA.FTZ R58, R63, R48, -0.24046532809734344482 ;  /* 0xbe763c8b3f3a7423 */ /* 0x000fe40000010030 */
[----:B------:R-:W-:-:S02]  /*44d0*/  FFMA.FTZ R56, R61, R54, 0.28857114911079406738 ;  /* 0x3e93bf993d387423 */ /* 0x000fc40000010036 */
[----:B------:R-:W-:Y:S02]  /*44e0*/  FFMA.FTZ R54, R45, R52, -0.36067417263984680176 ;  /* 0xbeb8aa492d367423 */ /* 0x000fe40000010034 */
[----:B------:R-:W-:Y:S02]  /*44f0*/  FFMA.FTZ R60, R63, R58, 0.28857114911079406738 ;  /* 0x3e93bf993f3c7423 */ /* 0x000fe4000001003a */
[----:B------:R-:W-:Y:S02]  /*4500*/  FFMA.FTZ R58, R61, R56, -0.36067417263984680176 ;  /* 0xbeb8aa493d3a7423 */ /* 0x000fe40000010038 */
[----:B------:R-:W-:Y:S02]  /*4510*/  FFMA.FTZ R56, R45, R54, 0.48089820146560668945 ;  /* 0x3ef6384a2d387423 */ /* 0x000fe40000010036 */
[----:B------:R-:W-:Y:S01]  /*4520*/  FFMA.FTZ R62, R63, R60, -0.36067417263984680176 ;  /* 0xbeb8aa493f3e7423 */ /* 0x000fe2000001003c */
[----:B------:R-:W0:Y:S01]  /*4530*/  LDS.64 R48, [R87] ;  /* 0x0000000057307984 */ /* 0x000e220000000a00 */
[----:B------:R-:W-:-:S02]  /*4540*/  FFMA.FTZ R60, R61, R58, 0.48089820146560668945 ;  /* 0x3ef6384a3d3c7423 */ /* 0x000fc4000001003a */
[----:B------:R-:W-:Y:S01]  /*4550*/  FFMA.FTZ R58, R45, R56, -0.72134751081466674805 ;  /* 0xbf38aa3b2d3a7423 */ /* 0x000fe20000010038 */
[----:B------:R-:W1:Y:S01]  /*4560*/  LDS.64 R52, [R65] ;  /* 0x0000000041347984 */ /* 0x000e620000000a00 */
[----:B------:R-:W-:Y:S02]  /*4570*/  FFMA.FTZ R64, R63, R62, 0.48089820146560668945 ;  /* 0x3ef6384a3f407423 */ /* 0x000fe4000001003e */
[----:B------:R-:W-:Y:S01]  /*4580*/  FFMA.FTZ R62, R61, R60, -0.72134751081466674805 ;  /* 0xbf38aa3b3d3e7423 */ /* 0x000fe2000001003c */
[----:B------:R-:W2:Y:S01]  /*4590*/  LDS.64 R46, [R87+0x200] ;  /* 0x00020000572e7984 */ /* 0x000ea20000000a00 */
[----:B------:R-:W-:Y:S02]  /*45a0*/  FMUL R60, R45, R58 ;  /* 0x0000003a2d3c7220 */ /* 0x000fe40000400000 */
[----:B------:R-:W-:Y:S01]  /*45b0*/  FFMA.FTZ R64, R63, R64, -0.72134751081466674805 ;  /* 0xbf38aa3b3f407423 */ /* 0x000fe20000010040 */
[----:B------:R-:W3:Y:S01]  /*45c0*/  LDS.64 R54, [R65+0x200] ;  /* 0x0002000041367984 */ /* 0x000ee20000000a00 */
[----:B------:R-:W-:-:S02]  /*45d0*/  FMUL R62, R61, R62 ;  /* 0x0000003e3d3e7220 */ /* 0x000fc40000400000 */
[----:B------:R-:W-:Y:S01]  /*45e0*/  FMUL R64, R63, R64 ;  /* 0x000000403f407220 */ /* 0x000fe20000400000 */
[----:B------:R-:W4:Y:S01]  /*45f0*/  LDS.64 R42, [R87+0x400] ;  /* 0x00040000572a7984 */ /* 0x000f220000000a00 */
[----:B------:R-:W-:Y:S02]  /*4600*/  FADD R28, R28, R41 ;  /* 0x000000291c1c7221 */ /* 0x000fe40000000000 */
[----:B------:R-:W-:Y:S01]  /*4610*/  FMUL R60, R45, R60 ;  /* 0x0000003c2d3c7220 */ /* 0x000fe20000400000 */
[----:B------:R-:W5:Y:S01]  /*4620*/  LDS.64 R56, [R65+0x400] ;  /* 0x0004000041387984 */ /* 0x000f620000000a00 */
[----:B------:R-:W-:Y:S02]  /*4630*/  @P4 IMAD.MOV.U32 R41, RZ, RZ, 0x7f800000 ;  /* 0x7f800000ff294424 */ /* 0x000fe400078e00ff */
[----:B------:R-:W-:Y:S01]  /*4640*/  FMUL R62, R61, R62 ;  /* 0x0000003e3d3e7220 */ /* 0x000fe20000400000 */
[----:B------:R-:W5:Y:S01]  /*4650*/  LDS.64 R50, [R87+0x600] ;  /* 0x0006000057327984 */ /* 0x000f620000000a00 */
[----:B------:R-:W-:-:S02]  /*4660*/  FMUL R64, R63, R64 ;  /* 0x000000403f407220 */ /* 0x000fc40000400000 */
[----:B------:R-:W-:Y:S01]  /*4670*/  FFMA.FTZ R60, R45, 1.4426950216293334961, R60 ;  /* 0x3fb8aa3b2d3c7823 */ /* 0x000fe2000001003c */
[----:B------:R-:W5:Y:S01]  /*4680*/  LDS.64 R58, [R65+0x600] ;  /* 0x00060000413a7984 */ /* 0x000f620000000a00 */
[----:B------:R-:W-:Y:S01]  /*4690*/  @P4 FFMA.FTZ R28, R44, R41, +INF ;  /* 0x7f8000002c1c4423 */ /* 0x000fe20000010029 */
[----:B------:R-:W-:Y:S01]  /*46a0*/  @P5 MOV R45, 0x7f800000 ;  /* 0x7f800000002d5802 */ /* 0x000fe20000000f00 */
[----:B------:R-:W-:Y:S01]  /*46b0*/  FFMA.FTZ R62, R61, 1.4426950216293334961, R62 ;  /* 0x3fb8aa3b3d3e7823 */ /* 0x000fe2000001003e */
[----:B------:R-:W-:Y:S01]  /*46c0*/  @P1 MOV R41, 0x7f800000 ;  /* 0x7f80000000291802 */ /* 0x000fe20000000f00 */
[----:B------:R-:W-:Y:S01]  /*46d0*/  FFMA.FTZ R63, R63, 1.4426950216293334961, R64 ;  /* 0x3fb8aa3b3f3f7823 */ /* 0x000fe20000010040 */
[----:B------:R-:W-:Y:S01]  /*46e0*/  FSETP.NEU.AND P4, PT, R26, RZ, PT ;  /* 0x000000ff1a00720b */ /* 0x000fe20003f8d000 */
[----:B------:R-:W-:Y:S02]  /*46f0*/  @P3 IMAD.MOV.U32 R44, RZ, RZ, 0x7f800000 ;  /* 0x7f800000ff2c3424 */ /* 0x000fe400078e00ff */
[----:B------:R-:W-:-:S02]  /*4700*/  FADD R31, R31, R60 ;  /* 0x0000003c1f1f7221 */ /* 0x000fc40000000000 */
[----:B------:R-:W-:Y:S01]  /*4710*/  FADD R29, R29, R62 ;  /* 0x0000003e1d1d7221 */ /* 0x000fe20000000000 */
[----:B0-----:R0:W-:Y:S01]  /*4720*/  STG.E.U16 [R6.64], R48 ;  /* 0x0000003006007986 */ /* 0x0011e2000c101504 */
[----:B------:R-:W-:Y:S02]  /*4730*/  FADD R30, R30, R63 ;  /* 0x0000003f1e1e7221 */ /* 0x000fe40000000000 */
[----:B------:R-:W-:Y:S01]  /*4740*/  @P5 FFMA.FTZ R31, R26, R45, +INF ;  /* 0x7f8000001a1f5423 */ /* 0x000fe2000001002d */
[----:B-1----:R1:W-:Y:S01]  /*4750*/  STG.E.U16 [R10.64], R52 ;  /* 0x000000340a007986 */ /* 0x0023e2000c101504 */
[C---:B------:R-:W-:Y:S01]  /*4760*/  @P3 FFMA.FTZ R29, R27.reuse, R44, +INF ;  /* 0x7f8000001b1d3423 */ /* 0x040fe2000001002c */
[----:B------:R-:W-:Y:S01]  /*4770*/  FSETP.NEU.AND P5, PT, R27, RZ, PT ;  /* 0x000000ff1b00720b */ /* 0x000fe20003fad000 */
[C---:B------:R-:W-:Y:S01]  /*4780*/  @P1 FFMA.FTZ R30, R40.reuse, R41, +INF ;  /* 0x7f800000281e1423 */ /* 0x040fe20000010029 */
[----:B--2---:R2:W-:Y:S01]  /*4790*/  STG.E.U16 [R8.64], R46 ;  /* 0x0000002e08007986 */ /* 0x0045e2000c101504 */
[----:B------:R-:W-:-:S02]  /*47a0*/  FSETP.NEU.AND P3, PT, R40, RZ, PT ;  /* 0x000000ff2800720b */ /* 0x000fc40003f6d000 */
[----:B------:R-:W-:Y:S01]  /*47b0*/  FSEL R29, R29, -INF , P5 ;  /* 0xff8000001d1d7808 */ /* 0x000fe20002800000 */
[----:B---3--:R3:W-:Y:S01]  /*47c0*/  STG.E.U16 [R4.64], R54 ;  /* 0x0000003604007986 */ /* 0x0087e2000c101504 */
[----:B0-----:R-:W-:Y:S02]  /*47d0*/  PRMT R6, R46, 0x7632, R6 ;  /* 0x000076322e067816 */ /* 0x001fe40000000006 */
[----:B------:R-:W-:Y:S01]  /*47e0*/  PRMT R7, R54, 0x7632, R7 ;  /* 0x0000763236077816 */ /* 0x000fe20000000007 */
[----:B----4-:R-:W-:Y:S01]  /*47f0*/  STG.E.U16 [R12.64], R42 ;  /* 0x0000002a0c007986 */ /* 0x010fe2000c101504 */
[----:B-1----:R-:W-:Y:S01]  /*4800*/  PRMT R11, R52, 0x7632, R11 ;  /* 0x00007632340b7816 */ /* 0x002fe2000000000b */
[----:B------:R-:W-:Y:S01]  /*4810*/  FFMA R78, R29, 0.69314718246459960938, R78 ;  /* 0x3f3172181d4e7823 */ /* 0x000fe2000000004e */
[----:B------:R-:W-:Y:S01]  /*4820*/  FSEL R30, R30, -INF , P3 ;  /* 0xff8000001e1e7808 */ /* 0x000fe20001800000 */
[----:B-----5:R0:W-:Y:S01]  /*4830*/  STG.E.U16 [R14.64], R56 ;  /* 0x000000380e007986 */ /* 0x0201e2000c101504 */
[----:B--2---:R-:W-:-:S02]  /*4840*/  PRMT R8, R49, 0x7632, R8 ;  /* 0x0000763231087816 */ /* 0x004fc40000000008 */
[----:B------:R-:W-:Y:S01]  /*4850*/  PRMT R52, R57, 0x7632, R52 ;  /* 0x0000763239347816 */ /* 0x000fe20000000034 */
[----:B------:R1:W-:Y:S01]  /*4860*/  STG.E.U16 [R16.64], R50 ;  /* 0x0000003210007986 */ /* 0x0003e2000c101504 */
[----:B---3--:R-:W-:Y:S01]  /*4870*/  PRMT R5, R48, 0x7632, R5 ;  /* 0x0000763230057816 */ /* 0x008fe20000000005 */
[----:B------:R-:W-:Y:S01]  /*4880*/  FFMA R79, R30, 0.69314718246459960938, R79 ;  /* 0x3f3172181e4f7823 */ /* 0x000fe2000000004f */
[----:B------:R-:W-:Y:S01]  /*4890*/  PRMT R48, R53, 0x7632, R48 ;  /* 0x0000763235307816 */ /* 0x000fe20000000030 */
[----:B------:R2:W-:Y:S01]  /*48a0*/  STG.E.U16 [R18.64], R58 ;  /* 0x0000003a12007986 */ /* 0x0005e2000c101504 */
[----:B------:R-:W-:Y:S02]  /*48b0*/  PRMT R9, R51, 0x7632, R9 ;  /* 0x0000763233097816 */ /* 0x000fe40000000009 */
[----:B------:R-:W-:Y:S01]  /*48c0*/  PRMT R54, R59, 0x7632, R54 ;  /* 0x000076323b367816 */ /* 0x000fe20000000036 */
[----:B------:R3:W-:Y:S01]  /*48d0*/  STG.E.U16 [R20.64], R5 ;  /* 0x0000000514007986 */ /* 0x0007e2000c101504 */
[----:B0-----:R-:W-:-:S02]  /*48e0*/  PRMT R56, R56, 0x7632, R56 ;  /* 0x0000763238387816 */ /* 0x001fc40000000038 */
[----:B------:R-:W-:Y:S01]  /*48f0*/  FSEL R4, R31, -INF , P4 ;  /* 0xff8000001f047808 */ /* 0x000fe20002000000 */
[----:B------:R-:W-:Y:S01]  /*4900*/  STG.E.U16 [R22.64], R11 ;  /* 0x0000000b16007986 */ /* 0x000fe2000c101504 */
[----:B-1----:R-:W-:Y:S02]  /*4910*/  PRMT R17, R42, 0x7632, R17 ;  /* 0x000076322a117816 */ /* 0x002fe40000000011 */
[----:B--2---:R-:W-:Y:S01]  /*4920*/  PRMT R19, R50, 0x7632, R19 ;  /* 0x0000763232137816 */ /* 0x004fe20000000013 */
[----:B------:R0:W-:Y:S01]  /*4930*/  STG.E.U16 [R24.64], R6 ;  /* 0x0000000618007986 */ /* 0x0001e2000c101504 */
[----:B------:R-:W-:Y:S01]  /*4940*/  PRMT R58, R58, 0x7632, R58 ;  /* 0x000076323a3a7816 */ /* 0x000fe2000000003a */
[----:B------:R-:W-:Y:S01]  /*4950*/  FFMA R77, R4, 0.69314718246459960938, R77 ;  /* 0x3f317218044d7823 */ /* 0x000fe2000000004d */
[----:B------:R-:W-:Y:S01]  /*4960*/  PRMT R50, R55, 0x7632, R50 ;  /* 0x0000763237327816 */ /* 0x000fe20000000032 */
[----:B------:R1:W-:Y:S01]  /*4970*/  STG.E.U16 [R32.64], R7 ;  /* 0x0000000720007986 */ /* 0x0003e2000c101504 */
[----:B---3--:R-:W-:-:S03]  /*4980*/  FSEL R5, R28, -INF , P2 ;  /* 0xff8000001c057808 */ /* 0x008fc60001000000 */
[----:B------:R2:W-:Y:S02]  /*4990*/  STG.E.U16 [R34.64], R17 ;  /* 0x0000001122007986 */ /* 0x0005e4000c101504 */
[----:B------:R-:W-:Y:S02]  /*49a0*/  FFMA R76, R5, 0.69314718246459960938, R76 ;  /* 0x3f317218054c7823 */ /* 0x000fe4000000004c */
[----:B------:R2:W-:Y:S01]  /*49b0*/  STG.E.U16 [R36.64], R56 ;  /* 0x0000003824007986 */ /* 0x0005e2000c101504 */
[----:B0-----:R-:W-:-:S03]  /*49c0*/  PRMT R6, R47, 0x7632, R6 ;  /* 0x000076322f067816 */ /* 0x001fc60000000006 */
[----:B------:R2:W-:Y:S01]  /*49d0*/  STG.E.U16 [R38.64], R19 ;  /* 0x0000001326007986 */ /* 0x0005e2000c101504 */
[----:B-1----:R-:W-:-:S03]  /*49e0*/  PRMT R7, R43, 0x7632, R7 ;  /* 0x000076322b077816 */ /* 0x002fc60000000007 */
[----:B------:R2:W-:Y:S04]  /*49f0*/  STG.E.U16 [R68.64], R58 ;  /* 0x0000003a44007986 */ /* 0x0005e8000c101504 */
        /* <DEDUP_REMOVED lines=16> */
[----:B------:R-:W-:Y:S06]  /*4b00*/  BAR.SYNC.DEFER_BLOCKING 0x0 ;  /* 0x0000000000007b1d */ /* 0x000fec0000010000 */
[----:B------:R2:W-:Y:S04]  /*4b10*/  STS.128 [R3], R76 ;  /* 0x0000004c03007388 */ /* 0x0005e80000000c00 */
[----:B------:R-:W-:Y:S06]  /*4b20*/  BAR.SYNC.DEFER_BLOCKING 0x0 ;  /* 0x0000000000007b1d */ /* 0x000fec0000010000 */
[----:B------:R-:W-:Y:S05]  /*4b30*/  @P0 EXIT ;  /* 0x000000000000094d */ /* 0x000fea0003800000 */
[----:B--2---:R-:W0:Y:S01]  /*4b40*/  LDS R7, [R0] ;  /* 0x0000000000077984 */ /* 0x004e220000000800 */
[----:B------:R-:W-:Y:S01]  /*4b50*/  IMAD R2, R2, c[0x0][0x1cc], RZ ;  /* 0x0000730002027a24 */ /* 0x000fe200078e02ff */
[C---:B------:R-:W-:Y:S01]  /*4b60*/  SHF.L.U32 R6, R86.reuse, 0x2, RZ ;  /* 0x0000000256067819 */ /* 0x040fe200000006ff */
[----:B------:R-:W-:-:S04]  /*4b70*/  IMAD.HI R5, R86, 0x4, RZ ;  /* 0x0000000456057827 */ /* 0x000fc800078e02ff */
[C---:B------:R-:W-:Y:S02]  /*4b80*/  IMAD.SHL.U32 R3, R2.reuse, 0x4, RZ ;  /* 0x0000000402037824 */ /* 0x040fe400078e00ff */
[----:B------:R-:W-:-:S03]  /*4b90*/  IMAD.HI R4, R2, 0x4, RZ ;  /* 0x0000000402047827 */ /* 0x000fc600078e02ff */
[----:B------:R-:W-:-:S04]  /*4ba0*/  IADD3 R2, P0, P1, R6, c[0x0][0x180], R3 ;  /* 0x0000600006027a10 */ /* 0x000fc8000791e003 */
[----:B------:R-:W-:-:S05]  /*4bb0*/  IADD3.X R3, R5, c[0x0][0x184], R4, P0, P1 ;  /* 0x0000610005037a10 */ /* 0x000fca00007e2404 */
[----:B0-----:R-:W-:Y:S01]  /*4bc0*/  STG.E [R2.64], R7 ;  /* 0x0000000702007986 */ /* 0x001fe2000c101904 */
[----:B------:R-:W-:Y:S05]  /*4bd0*/  EXIT ;  /* 0x000000000000794d */ /* 0x000fea0003800000 */
.L_x_2:
[----:B------:R-:W-:-:S00]  /*4be0*/  BRA `(.L_x_2) ;  /* 0xfffffff000007947 */ /* 0x000fc0000383ffff */
[----:B------:R-:W-:-:S00]  /*4bf0*/  NOP ;  /* 0x0000000000007918 */ /* 0x000fc00000000000 */
        /* <DEDUP_REMOVED lines=8> */
.L_x_3:


//--------------------- .nv.global.init           --------------------------
	.section	.nv.global.init,"aw",@progbits
.nv.global.init:
	.type		_$_str,@object
	.size		_$_str,(.L_0 - _$_str)
_$_str:
        /*0000*/ 	.byte	0x5f, 0x5f, 0x43, 0x55, 0x44, 0x41, 0x5f, 0x46, 0x54, 0x5a, 0x00
.L_0:


//--------------------- .nv.shared.attn_fwd       --------------------------
	.section	.nv.shared.attn_fwd,"aw",@nobits
	.sectionflags	@""
	.align	16
